	.target	sm_90a

	.elftype	@"ET_EXEC"


//--------------------- .note.nv.tkinfo           --------------------------
	.section	.note.nv.tkinfo,"",@"SHT_NOTE"
	.sectionflags	@"SHF_NOTE_NV_TKINFO"
	.tkinfo
        /*0018*/ 	.word	0x00000002
        /*0030*/ 	.string	""
        /*0030*/ 	.string	"ptxas"
        /*0030*/ 	.string	"Cuda compilation tools, release 13.0, V13.0.88"
        /*0030*/ 	.string	"Build cuda_13.0.r13.0/compiler.36424714_0"
        /*0030*/ 	.string	"-arch sm_90a -m 64 "



//--------------------- .note.nv.cuinfo           --------------------------
	.section	.note.nv.cuinfo,"",@"SHT_NOTE"
	.sectionflags	@"SHF_NOTE_NV_CUINFO"
        /*0018*/ 	.short	0x0002
        /*001a*/ 	.short	0x005a
        /*001c*/ 	.short	0x0082
	.zero		2


//--------------------- .nv.info                  --------------------------
	.section	.nv.info,"",@"SHT_CUDA_INFO"
	.align	4


	//----- nvinfo : EIATTR_REGCOUNT
	.align		4
        /*0000*/ 	.byte	0x04, 0x2f
        /*0002*/ 	.short	(.L_15 - .L_14)
	.align		4
.L_14:
        /*0004*/ 	.word	index@(_ZN7cutlass13device_kernelINS_4gemm6kernel13GemmUniversalIN4cute5tupleIJiiiiEEENS1_10collective13CollectiveMmaINS1_34MainloopSm90TmaGmmaWarpSpecializedILi5ENS5_IJNS4_1CILi4EEENSA_ILi1EEESC_EEENS1_32KernelTmaWarpSpecializedPingpongEEENS5_IJNSA_ILi64EEENSA_ILi256EEENSA_ILi32EEEEEENS_10tfloat32_tENS5_IJlSC_lEEESK_SL_NS4_8TiledMMAINS4_8MMA_AtomIJNS4_4SM904GMMA30MMA_64x256x8_F32TF32TF32_SS_TNILNSP_7ScaleInE1ELSR_1EEEEEENS4_6LayoutINS5_IJSC_SC_SC_EEENS5_IJNSA_ILi0EEESW_SW_EEEEENS5_IJNS4_10UnderscoreESZ_SZ_EEEEENS4_13SM90_TMA_LOADENS4_14ComposedLayoutINS4_7SwizzleILi3ELi4ELi3EEENS4_18smem_ptr_flag_bitsILi32EEENSU_INS5_IJNSA_ILi8EEESI_EEENS5_IJSI_SC_EEEEEEEvNS4_8identityENS4_23SM90_TMA_LOAD_MULTICASTES1C_vS1D_EENS_8epilogue10collective6detail29Sm90TmaWarpSpecializedAdapterINS1H_15DefaultEpilogueISK_SL_SL_NS1G_6thread17LinearCombinationISK_Li1EffLNS1L_9ScaleType4KindE0ELNS_15FloatRoundStyleE2ESK_EENS1_15EpilogueDefaultEEEEEvvEEEEvNT_6ParamsE)
        /*0008*/ 	.word	0x000000a8


	//----- nvinfo : EIATTR_FRAME_SIZE
	.align		4
.L_15:
        /*000c*/ 	.byte	0x04, 0x11
        /*000e*/ 	.short	(.L_17 - .L_16)
	.align		4
.L_16:
        /*0010*/ 	.word	index@(_ZN7cutlass13device_kernelINS_4gemm6kernel13GemmUniversalIN4cute5tupleIJiiiiEEENS1_10collective13CollectiveMmaINS1_34MainloopSm90TmaGmmaWarpSpecializedILi5ENS5_IJNS4_1CILi4EEENSA_ILi1EEESC_EEENS1_32KernelTmaWarpSpecializedPingpongEEENS5_IJNSA_ILi64EEENSA_ILi256EEENSA_ILi32EEEEEENS_10tfloat32_tENS5_IJlSC_lEEESK_SL_NS4_8TiledMMAINS4_8MMA_AtomIJNS4_4SM904GMMA30MMA_64x256x8_F32TF32TF32_SS_TNILNSP_7ScaleInE1ELSR_1EEEEEENS4_6LayoutINS5_IJSC_SC_SC_EEENS5_IJNSA_ILi0EEESW_SW_EEEEENS5_IJNS4_10UnderscoreESZ_SZ_EEEEENS4_13SM90_TMA_LOADENS4_14ComposedLayoutINS4_7SwizzleILi3ELi4ELi3EEENS4_18smem_ptr_flag_bitsILi32EEENSU_INS5_IJNSA_ILi8EEESI_EEENS5_IJSI_SC_EEEEEEEvNS4_8identityENS4_23SM90_TMA_LOAD_MULTICASTES1C_vS1D_EENS_8epilogue10collective6detail29Sm90TmaWarpSpecializedAdapterINS1H_15DefaultEpilogueISK_SL_SL_NS1G_6thread17LinearCombinationISK_Li1EffLNS1L_9ScaleType4KindE0ELNS_15FloatRoundStyleE2ESK_EENS1_15EpilogueDefaultEEEEEvvEEEEvNT_6ParamsE)
        /*0014*/ 	.word	0x00000008


	//----- nvinfo : EIATTR_MIN_STACK_SIZE
	.align		4
.L_17:
        /*0018*/ 	.byte	0x04, 0x12
        /*001a*/ 	.short	(.L_19 - .L_18)
	.align		4
.L_18:
        /*001c*/ 	.word	index@(_ZN7cutlass13device_kernelINS_4gemm6kernel13GemmUniversalIN4cute5tupleIJiiiiEEENS1_10collective13CollectiveMmaINS1_34MainloopSm90TmaGmmaWarpSpecializedILi5ENS5_IJNS4_1CILi4EEENSA_ILi1EEESC_EEENS1_32KernelTmaWarpSpecializedPingpongEEENS5_IJNSA_ILi64EEENSA_ILi256EEENSA_ILi32EEEEEENS_10tfloat32_tENS5_IJlSC_lEEESK_SL_NS4_8TiledMMAINS4_8MMA_AtomIJNS4_4SM904GMMA30MMA_64x256x8_F32TF32TF32_SS_TNILNSP_7ScaleInE1ELSR_1EEEEEENS4_6LayoutINS5_IJSC_SC_SC_EEENS5_IJNSA_ILi0EEESW_SW_EEEEENS5_IJNS4_10UnderscoreESZ_SZ_EEEEENS4_13SM90_TMA_LOADENS4_14ComposedLayoutINS4_7SwizzleILi3ELi4ELi3EEENS4_18smem_ptr_flag_bitsILi32EEENSU_INS5_IJNSA_ILi8EEESI_EEENS5_IJSI_SC_EEEEEEEvNS4_8identityENS4_23SM90_TMA_LOAD_MULTICASTES1C_vS1D_EENS_8epilogue10collective6detail29Sm90TmaWarpSpecializedAdapterINS1H_15DefaultEpilogueISK_SL_SL_NS1G_6thread17LinearCombinationISK_Li1EffLNS1L_9ScaleType4KindE0ELNS_15FloatRoundStyleE2ESK_EENS1_15EpilogueDefaultEEEEEvvEEEEvNT_6ParamsE)
        /*0020*/ 	.word	0x00000008
.L_19:


//--------------------- .nv.compat                --------------------------
	.section	.nv.compat,"",@"SHT_CUDA_COMPAT_INFO"
	.align	4
        /*0000*/ 	.byte	0x02, 0x09, 0x01, 0x00, 0x02, 0x02, 0x04, 0x00, 0x02, 0x05, 0x05, 0x00, 0x03, 0x07, 0x01, 0x01
        /*0010*/ 	.byte	0x02, 0x03, 0x01, 0x00, 0x02, 0x06, 0x01, 0x00, 0x04, 0x0b, 0x08, 0x00, 0x00, 0x00, 0x00, 0x00
        /*0020*/ 	.byte	0x00, 0x00, 0x00, 0x00


//--------------------- .nv.info._ZN7cutlass13device_kernelINS_4gemm6kernel13GemmUniversalIN4cute5tupleIJiiiiEEENS1_10collective13CollectiveMmaINS1_34MainloopSm90TmaGmmaWarpSpecializedILi5ENS5_IJNS4_1CILi4EEENSA_ILi1EEESC_EEENS1_32KernelTmaWarpSpecializedPingpongEEENS5_IJNSA_ILi64EEENSA_ILi256EEENSA_ILi32EEEEEENS_10tfloat32_tENS5_IJlSC_lEEESK_SL_NS4_8TiledMMAINS4_8MMA_AtomIJNS4_4SM904GMMA30MMA_64x256x8_F32TF32TF32_SS_TNILNSP_7ScaleInE1ELSR_1EEEEEENS4_6LayoutINS5_IJSC_SC_SC_EEENS5_IJNSA_ILi0EEESW_SW_EEEEENS5_IJNS4_10UnderscoreESZ_SZ_EEEEENS4_13SM90_TMA_LOADENS4_14ComposedLayoutINS4_7SwizzleILi3ELi4ELi3EEENS4_18smem_ptr_flag_bitsILi32EEENSU_INS5_IJNSA_ILi8EEESI_EEENS5_IJSI_SC_EEEEEEEvNS4_8identityENS4_23SM90_TMA_LOAD_MULTICASTES1C_vS1D_EENS_8epilogue10collective6detail29Sm90TmaWarpSpecializedAdapterINS1H_15DefaultEpilogueISK_SL_SL_NS1G_6thread17LinearCombinationISK_Li1EffLNS1L_9ScaleType4KindE0ELNS_15FloatRoundStyleE2ESK_EENS1_15EpilogueDefaultEEEEEvvEEEEvNT_6ParamsE --------------------------
	.section	.nv.info._ZN7cutlass13device_kernelINS_4gemm6kernel13GemmUniversalIN4cute5tupleIJiiiiEEENS1_10collective13CollectiveMmaINS1_34MainloopSm90TmaGmmaWarpSpecializedILi5ENS5_IJNS4_1CILi4EEENSA_ILi1EEESC_EEENS1_32KernelTmaWarpSpecializedPingpongEEENS5_IJNSA_ILi64EEENSA_ILi256EEENSA_ILi32EEEEEENS_10tfloat32_tENS5_IJlSC_lEEESK_SL_NS4_8TiledMMAINS4_8MMA_AtomIJNS4_4SM904GMMA30MMA_64x256x8_F32TF32TF32_SS_TNILNSP_7ScaleInE1ELSR_1EEEEEENS4_6LayoutINS5_IJSC_SC_SC_EEENS5_IJNSA_ILi0EEESW_SW_EEEEENS5_IJNS4_10UnderscoreESZ_SZ_EEEEENS4_13SM90_TMA_LOADENS4_14ComposedLayoutINS4_7SwizzleILi3ELi4ELi3EEENS4_18smem_ptr_flag_bitsILi32EEENSU_INS5_IJNSA_ILi8EEESI_EEENS5_IJSI_SC_EEEEEEEvNS4_8identityENS4_23SM90_TMA_LOAD_MULTICASTES1C_vS1D_EENS_8epilogue10collective6detail29Sm90TmaWarpSpecializedAdapterINS1H_15DefaultEpilogueISK_SL_SL_NS1G_6thread17LinearCombinationISK_Li1EffLNS1L_9ScaleType4KindE0ELNS_15FloatRoundStyleE2ESK_EENS1_15EpilogueDefaultEEEEEvvEEEEvNT_6ParamsE,"",@"SHT_CUDA_INFO"
	.sectionflags	@""
	.align	4


	//----- nvinfo : EIATTR_CUDA_API_VERSION
	.align		4
        /*0000*/ 	.byte	0x04, 0x37
        /*0002*/ 	.short	(.L_21 - .L_20)
.L_20:
        /*0004*/ 	.word	0x00000082


	//----- nvinfo : EIATTR_KPARAM_INFO
	.align		4
.L_21:
        /*0008*/ 	.byte	0x04, 0x17
        /*000a*/ 	.short	(.L_23 - .L_22)
.L_22:
        /*000c*/ 	.word	0x00000000
        /*0010*/ 	.short	0x0000
        /*0012*/ 	.short	0x0070
        /*0014*/ 	.byte	0x00, 0xf0, 0x01, 0x10


	//----- nvinfo : EIATTR_SPARSE_MMA_MASK
	.align		4
.L_23:
        /*0018*/ 	.byte	0x03, 0x50
        /*001a*/ 	.short	0x0000


	//----- nvinfo : EIATTR_MAXREG_COUNT
	.align		4
        /*001c*/ 	.byte	0x03, 0x1b
        /*001e*/ 	.short	0x00a8


	//----- nvinfo : EIATTR_NUM_BARRIERS
	.align		4
        /*0020*/ 	.byte	0x02, 0x4c
        /*0022*/ 	.byte	0x01
	.zero		1


	//----- nvinfo : EIATTR_EXTERNS
	.align		4
        /*0024*/ 	.byte	0x04, 0x0f
        /*0026*/ 	.short	(.L_25 - .L_24)


	//   ....[0]....
	.align		4
.L_24:
        /*0028*/ 	.word	index@(__assertfail)


	//----- nvinfo : EIATTR_ANNOTATIONS
	.align		4
.L_25:
        /*002c*/ 	.byte	0x04, 0x55
        /*002e*/ 	.short	(.L_27 - .L_26)


	//   ....[0]....
.L_26:
        /*0030*/ 	.word	0x00000001
        /*0034*/ 	.byte	0xf0, 0x0d, 0x00, 0x00, 0x01, 0x00, 0x00, 0x00, 0x80, 0x9f, 0x00, 0x00, 0x01, 0x00, 0x00, 0x00
        /*0044*/ 	.byte	0xf0, 0xab, 0x00, 0x00


	//----- nvinfo : EIATTR_MERCURY_ISA_VERSION
	.align		4
.L_27:
        /*0048*/ 	.byte	0x03, 0x5f
        /*004a*/ 	.short	0x0101


	//----- nvinfo : EIATTR_INT_WARP_WIDE_INSTR_OFFSETS
	.align		4
        /*004c*/ 	.byte	0x04, 0x31
        /*004e*/ 	.short	(.L_29 - .L_28)


	//   ....[0]....
.L_28:
        /*0050*/ 	.word	0x000005c0


	//   ....[1]....
        /*0054*/ 	.word	0x000005e0


	//   ....[2]....
        /*0058*/ 	.word	0x00000600


	//   ....[3]....
        /*005c*/ 	.word	0x000006f0


	//   ....[4]....
        /*0060*/ 	.word	0x00000710


	//   ....[5]....
        /*0064*/ 	.word	0x00000720


	//   ....[6]....
        /*0068*/ 	.word	0x000007d0


	//   ....[7]....
        /*006c*/ 	.word	0x00000820


	//   ....[8]....
        /*0070*/ 	.word	0x000020c0


	//----- nvinfo : EIATTR_COOP_GROUP_MASK_REGIDS
	.align		4
.L_29:
        /*0074*/ 	.byte	0x04, 0x29
        /*0076*/ 	.short	(.L_31 - .L_30)


	//   ....[0]....
.L_30:
        /*0078*/ 	.word	0xffffffff


	//   ....[1]....
        /*007c*/ 	.word	0xffffffff


	//   ....[2]....
        /*0080*/ 	.word	0xffffffff


	//   ....[3]....
        /*0084*/ 	.word	0xffffffff


	//   ....[4]....
        /*0088*/ 	.word	0xffffffff


	//   ....[5]....
        /*008c*/ 	.word	0xffffffff


	//   ....[6]....
        /*0090*/ 	.word	0xffffffff


	//----- nvinfo : EIATTR_COOP_GROUP_INSTR_OFFSETS
	.align		4
.L_31:
        /*0094*/ 	.byte	0x04, 0x28
        /*0096*/ 	.short	(.L_33 - .L_32)


	//   ....[0]....
.L_32:
        /*0098*/ 	.word	0x00000070


	//   ....[1]....
        /*009c*/ 	.word	0x00000080


	//   ....[2]....
        /*00a0*/ 	.word	0x00000140


	//   ....[3]....
        /*00a4*/ 	.word	0x00000350


	//   ....[4]....
        /*00a8*/ 	.word	0x00000390


	//   ....[5]....
        /*00ac*/ 	.word	0x00000740


	//   ....[6]....
        /*00b0*/ 	.word	0x00000990


	//----- nvinfo : EIATTR_REG_RECONFIG
	.align		4
.L_33:
        /*00b4*/ 	.byte	0x01, 0x54
	.zero		2


	//----- nvinfo : EIATTR_SYSCALL_OFFSETS
	.align		4
        /*00b8*/ 	.byte	0x04, 0x46
        /*00ba*/ 	.short	(.L_35 - .L_34)


	//   ....[0]....
.L_34:
        /*00bc*/ 	.word	0x00001820


	//----- nvinfo : EIATTR_MBARRIER_INSTR_OFFSETS
	.align		4
.L_35:
        /*00c0*/ 	.byte	0x04, 0x39
        /*00c2*/ 	.short	(.L_37 - .L_36)


	//   ....[0]....
.L_36:
        /*00c4*/ 	.word	0x00000280
        /*00c8*/ 	.word	0x000000ff
        /*00cc*/ 	.word	0x00000000
        /*00d0*/ 	.short	0x0100
        /*00d2*/ 	.byte	0x08
	.zero		1


	//   ....[1]....
        /*00d4*/ 	.word	0x00000290
        /*00d8*/ 	.word	0x000000ff
        /*00dc*/ 	.word	0x00000028
        /*00e0*/ 	.short	0x0100
        /*00e2*/ 	.byte	0x08
	.zero		1


	//   ....[2]....
        /*00e4*/ 	.word	0x000002a0
        /*00e8*/ 	.word	0x000000ff
        /*00ec*/ 	.word	0x00000008
        /*00f0*/ 	.short	0x0100
        /*00f2*/ 	.byte	0x08
	.zero		1


	//   ....[3]....
        /*00f4*/ 	.word	0x000002b0
        /*00f8*/ 	.word	0x000000ff
        /*00fc*/ 	.word	0x00000030
        /*0100*/ 	.short	0x0100
        /*0102*/ 	.byte	0x08
	.zero		1


	//   ....[4]....
        /*0104*/ 	.word	0x000002c0
        /*0108*/ 	.word	0x000000ff
        /*010c*/ 	.word	0x00000010
        /*0110*/ 	.short	0x0100
        /*0112*/ 	.byte	0x08
	.zero		1


	//   ....[5]....
        /*0114*/ 	.word	0x000002d0
        /*0118*/ 	.word	0x000000ff
        /*011c*/ 	.word	0x00000038
        /*0120*/ 	.short	0x0100
        /*0122*/ 	.byte	0x08
	.zero		1


	//   ....[6]....
        /*0124*/ 	.word	0x000002e0
        /*0128*/ 	.word	0x000000ff
        /*012c*/ 	.word	0x00000018
        /*0130*/ 	.short	0x0100
        /*0132*/ 	.byte	0x08
	.zero		1


	//   ....[7]....
        /*0134*/ 	.word	0x000002f0
        /*0138*/ 	.word	0x000000ff
        /*013c*/ 	.word	0x00000040
        /*0140*/ 	.short	0x0100
        /*0142*/ 	.byte	0x08
	.zero		1


	//   ....[8]....
        /*0144*/ 	.word	0x00000300
        /*0148*/ 	.word	0x000000ff
        /*014c*/ 	.word	0x00000020
        /*0150*/ 	.short	0x0100
        /*0152*/ 	.byte	0x08
	.zero		1


	//   ....[9]....
        /*0154*/ 	.word	0x00000310
        /*0158*/ 	.word	0x000000ff
        /*015c*/ 	.word	0x00000048
        /*0160*/ 	.short	0x0100
        /*0162*/ 	.byte	0x08
	.zero		1


	//   ....[10]....
        /*0164*/ 	.word	0x00000850
        /*0168*/ 	.word	0x000000ff
        /*016c*/ 	.word	0x00000080
        /*0170*/ 	.short	0x0100
        /*0172*/ 	.byte	0x08
	.zero		1


	//   ....[11]....
        /*0174*/ 	.word	0x000008e0
        /*0178*/ 	.word	0x000000ff
        /*017c*/ 	.word	0x00000088
        /*0180*/ 	.short	0x0100
        /*0182*/ 	.byte	0x08
	.zero		1


	//   ....[12]....
        /*0184*/ 	.word	0x00000910
        /*0188*/ 	.word	0x000000ff
        /*018c*/ 	.word	0x00000060
        /*0190*/ 	.short	0x0100
        /*0192*/ 	.byte	0x09
	.zero		1


	//   ....[13]....
        /*0194*/ 	.word	0x00000920
        /*0198*/ 	.word	0x000000ff
        /*019c*/ 	.word	0x00000068
        /*01a0*/ 	.short	0x0100
        /*01a2*/ 	.byte	0x09
	.zero		1


	//   ....[14]....
        /*01a4*/ 	.word	0x00000930
        /*01a8*/ 	.word	0x000000ff
        /*01ac*/ 	.word	0x00000070
        /*01b0*/ 	.short	0x0100
        /*01b2*/ 	.byte	0x09
	.zero		1


	//   ....[15]....
        /*01b4*/ 	.word	0x00000940
        /*01b8*/ 	.word	0x000000ff
        /*01bc*/ 	.word	0x00000078
        /*01c0*/ 	.short	0x0100
        /*01c2*/ 	.byte	0x09
	.zero		1


	//   ....[16]....
        /*01c4*/ 	.word	0x00001700
        /*01c8*/ 	.word	0x0000009f
        /*01cc*/ 	.word	0x00000000
        /*01d0*/ 	.short	0x010a
        /*01d2*/ 	.byte	0x2a
	.zero		1


	//   ....[17]....
        /*01d4*/ 	.word	0x000018a0
        /*01d8*/ 	.word	0x00000003
        /*01dc*/ 	.word	0x00000000
        /*01e0*/ 	.short	0x010a
        /*01e2*/ 	.byte	0x3f
	.zero		1


	//   ....[18]....
        /*01e4*/ 	.word	0x00001900
        /*01e8*/ 	.word	0x00000003
        /*01ec*/ 	.word	0x00000000
        /*01f0*/ 	.short	0x010a
        /*01f2*/ 	.byte	0x3f
	.zero		1


	//   ....[19]....
        /*01f4*/ 	.word	0x00001c90
        /*01f8*/ 	.word	0x000000ff
        /*01fc*/ 	.word	0x00000000
        /*0200*/ 	.short	0x010a
        /*0202*/ 	.byte	0x04
	.zero		1


	//   ....[20]....
        /*0204*/ 	.word	0x00001cd0
        /*0208*/ 	.word	0x000000ff
        /*020c*/ 	.word	0x00000000
        /*0210*/ 	.short	0x010a
        /*0212*/ 	.byte	0x04
	.zero		1


	//   ....[21]....
        /*0214*/ 	.word	0x00001f60
        /*0218*/ 	.word	0x00000005
        /*021c*/ 	.word	0x00000000
        /*0220*/ 	.short	0x0101
        /*0222*/ 	.byte	0x3f
	.zero		1


	//   ....[22]....
        /*0224*/ 	.word	0x00002060
        /*0228*/ 	.word	0x000000a0
        /*022c*/ 	.word	0x00000000
        /*0230*/ 	.short	0x0101
        /*0232*/ 	.byte	0x2d
	.zero		1


	//   ....[23]....
        /*0234*/ 	.word	0x00002160
        /*0238*/ 	.word	0x00000003
        /*023c*/ 	.word	0x00000000
        /*0240*/ 	.short	0x0101
        /*0242*/ 	.byte	0x3f
	.zero		1


	//   ....[24]....
        /*0244*/ 	.word	0x00002220
        /*0248*/ 	.word	0x0000009f
        /*024c*/ 	.word	0x00000010
        /*0250*/ 	.short	0x010a
        /*0252*/ 	.byte	0x2a
	.zero		1


	//   ....[25]....
        /*0254*/ 	.word	0x00009fa0
        /*0258*/ 	.word	0x000000a2
        /*025c*/ 	.word	0x00000000
        /*0260*/ 	.short	0x0101
        /*0262*/ 	.byte	0x2d
	.zero		1


	//   ....[26]....
        /*0264*/ 	.word	0x0000a940
        /*0268*/ 	.word	0x0000000e
        /*026c*/ 	.word	0x00000028
        /*0270*/ 	.short	0x010a
        /*0272*/ 	.byte	0x3f
	.zero		1


	//   ....[27]....
        /*0274*/ 	.word	0x0000ad00
        /*0278*/ 	.word	0x00000005
        /*027c*/ 	.word	0x00000088
        /*0280*/ 	.short	0x0101
        /*0282*/ 	.byte	0x3f
	.zero		1


	//   ....[28]....
        /*0284*/ 	.word	0x0000b490
        /*0288*/ 	.word	0x00000009
        /*028c*/ 	.word	0x00000000
        /*0290*/ 	.short	0x010a
        /*0292*/ 	.byte	0x3f
	.zero		1


	//   ....[29]....
        /*0294*/ 	.word	0x0000b510
        /*0298*/ 	.word	0x00000008
        /*029c*/ 	.word	0x00000000
        /*02a0*/ 	.short	0x010a
        /*02a2*/ 	.byte	0x3f
	.zero		1


	//   ....[30]....
        /*02a4*/ 	.word	0x0000b5a0
        /*02a8*/ 	.word	0x00000009
        /*02ac*/ 	.word	0x00000000
        /*02b0*/ 	.short	0x010a
        /*02b2*/ 	.byte	0x3f
	.zero		1


	//   ....[31]....
        /*02b4*/ 	.word	0x0000b630
        /*02b8*/ 	.word	0x00000006
        /*02bc*/ 	.word	0x00000000
        /*02c0*/ 	.short	0x010a
        /*02c2*/ 	.byte	0x3f
	.zero		1


	//   ....[32]....
        /*02c4*/ 	.word	0x0000b6c0
        /*02c8*/ 	.word	0x00000003
        /*02cc*/ 	.word	0x00000000
        /*02d0*/ 	.short	0x010a
        /*02d2*/ 	.byte	0x3f
	.zero		1


	//   ....[33]....
        /*02d4*/ 	.word	0x0000b720
        /*02d8*/ 	.word	0x000000a1
        /*02dc*/ 	.word	0x00000000
        /*02e0*/ 	.short	0x010a
        /*02e2*/ 	.byte	0x3f
	.zero		1


	//   ....[34]....
        /*02e4*/ 	.word	0x0000b770
        /*02e8*/ 	.word	0x00000003
        /*02ec*/ 	.word	0x00000000
        /*02f0*/ 	.short	0x010a
        /*02f2*/ 	.byte	0x3f
	.zero		1


	//   ....[35]....
        /*02f4*/ 	.word	0x0000b7d0
        /*02f8*/ 	.word	0x00000005
        /*02fc*/ 	.word	0x00000000
        /*0300*/ 	.short	0x010a
        /*0302*/ 	.byte	0x3f
	.zero		1


	//   ....[36]....
        /*0304*/ 	.word	0x0000b820
        /*0308*/ 	.word	0x000000a1
        /*030c*/ 	.word	0x00000010
        /*0310*/ 	.short	0x010a
        /*0312*/ 	.byte	0x3f
	.zero		1


	//   ....[37]....
        /*0314*/ 	.word	0x0000b8f0
        /*0318*/ 	.word	0x0000000e
        /*031c*/ 	.word	0x00000028
        /*0320*/ 	.short	0x010a
        /*0322*/ 	.byte	0x3f
	.zero		1


	//   ....[38]....
        /*0324*/ 	.word	0x0000b9c0
        /*0328*/ 	.word	0x00000009
        /*032c*/ 	.word	0x00000000
        /*0330*/ 	.short	0x010a
        /*0332*/ 	.byte	0x3f
	.zero		1


	//   ....[39]....
        /*0334*/ 	.word	0x0000ba10
        /*0338*/ 	.word	0x00000008
        /*033c*/ 	.word	0x00000000
        /*0340*/ 	.short	0x010a
        /*0342*/ 	.byte	0x3f
	.zero		1


	//   ....[40]....
        /*0344*/ 	.word	0x0000ba60
        /*0348*/ 	.word	0x00000009
        /*034c*/ 	.word	0x00000000
        /*0350*/ 	.short	0x010a
        /*0352*/ 	.byte	0x3f
	.zero		1


	//   ....[41]....
        /*0354*/ 	.word	0x0000bab0
        /*0358*/ 	.word	0x00000006
        /*035c*/ 	.word	0x00000000
        /*0360*/ 	.short	0x010a
        /*0362*/ 	.byte	0x3f
	.zero		1


	//----- nvinfo : EIATTR_NUM_MBARRIERS
	.align		4
.L_37:
        /*0364*/ 	.byte	0x03, 0x38
        /*0366*/ 	.short	0x0010


	//----- nvinfo : EIATTR_EXIT_INSTR_OFFSETS
	.align		4
        /*0368*/ 	.byte	0x04, 0x1c
        /*036a*/ 	.short	(.L_39 - .L_38)


	//   ....[0]....
.L_38:
        /*036c*/ 	.word	0x00001430


	//   ....[1]....
        /*0370*/ 	.word	0x00001490


	//   ....[2]....
        /*0374*/ 	.word	0x0000a630


	//   ....[3]....
        /*0378*/ 	.word	0x0000a660


	//   ....[4]....
        /*037c*/ 	.word	0x0000b710


	//----- nvinfo : EIATTR_MAX_THREADS
	.align		4
.L_39:
        /*0380*/ 	.byte	0x04, 0x05
        /*0382*/ 	.short	(.L_41 - .L_40)
.L_40:
        /*0384*/ 	.word	0x00000180
        /*0388*/ 	.word	0x00000001
        /*038c*/ 	.word	0x00000001


	//----- nvinfo : EIATTR_CRS_STACK_SIZE
	.align		4
.L_41:
        /*0390*/ 	.byte	0x04, 0x1e
        /*0392*/ 	.short	(.L_43 - .L_42)
.L_42:
        /*0394*/ 	.word	0x00000000


	//----- nvinfo : EIATTR_CBANK_PARAM_SIZE
	.align		4
.L_43:
        /*0398*/ 	.byte	0x03, 0x19
        /*039a*/ 	.short	0x0470


	//----- nvinfo : EIATTR_PARAM_CBANK
	.align		4
        /*039c*/ 	.byte	0x04, 0x0a
        /*039e*/ 	.short	(.L_45 - .L_44)
	.align		4
.L_44:
        /*03a0*/ 	.word	index@(.nv.constant0._ZN7cutlass13device_kernelINS_4gemm6kernel13GemmUniversalIN4cute5tupleIJiiiiEEENS1_10collective13CollectiveMmaINS1_34MainloopSm90TmaGmmaWarpSpecializedILi5ENS5_IJNS4_1CILi4EEENSA_ILi1EEESC_EEENS1_32KernelTmaWarpSpecializedPingpongEEENS5_IJNSA_ILi64EEENSA_ILi256EEENSA_ILi32EEEEEENS_10tfloat32_tENS5_IJlSC_lEEESK_SL_NS4_8TiledMMAINS4_8MMA_AtomIJNS4_4SM904GMMA30MMA_64x256x8_F32TF32TF32_SS_TNILNSP_7ScaleInE1ELSR_1EEEEEENS4_6LayoutINS5_IJSC_SC_SC_EEENS5_IJNSA_ILi0EEESW_SW_EEEEENS5_IJNS4_10UnderscoreESZ_SZ_EEEEENS4_13SM90_TMA_LOADENS4_14ComposedLayoutINS4_7SwizzleILi3ELi4ELi3EEENS4_18smem_ptr_flag_bitsILi32EEENSU_INS5_IJNSA_ILi8EEESI_EEENS5_IJSI_SC_EEEEEEEvNS4_8identityENS4_23SM90_TMA_LOAD_MULTICASTES1C_vS1D_EENS_8epilogue10collective6detail29Sm90TmaWarpSpecializedAdapterINS1H_15DefaultEpilogueISK_SL_SL_NS1G_6thread17LinearCombinationISK_Li1EffLNS1L_9ScaleType4KindE0ELNS_15FloatRoundStyleE2ESK_EENS1_15EpilogueDefaultEEEEEvvEEEEvNT_6ParamsE)
        /*03a4*/ 	.short	0x0210
        /*03a6*/ 	.short	0x0470


	//----- nvinfo : EIATTR_SW_WAR
	.align		4
.L_45:
        /*03a8*/ 	.byte	0x04, 0x36
        /*03aa*/ 	.short	(.L_47 - .L_46)
.L_46:
        /*03ac*/ 	.word	0x00000008
.L_47:


//--------------------- .nv.callgraph             --------------------------
	.section	.nv.callgraph,"",@"SHT_CUDA_CALLGRAPH"
	.align	4
	.sectionentsize	8
	.align		4
        /*0000*/ 	.word	0x00000000
	.align		4
        /*0004*/ 	.word	0xffffffff
	.align		4
        /*0008*/ 	.word	index@(_ZN7cutlass13device_kernelINS_4gemm6kernel13GemmUniversalIN4cute5tupleIJiiiiEEENS1_10collective13CollectiveMmaINS1_34MainloopSm90TmaGmmaWarpSpecializedILi5ENS5_IJNS4_1CILi4EEENSA_ILi1EEESC_EEENS1_32KernelTmaWarpSpecializedPingpongEEENS5_IJNSA_ILi64EEENSA_ILi256EEENSA_ILi32EEEEEENS_10tfloat32_tENS5_IJlSC_lEEESK_SL_NS4_8TiledMMAINS4_8MMA_AtomIJNS4_4SM904GMMA30MMA_64x256x8_F32TF32TF32_SS_TNILNSP_7ScaleInE1ELSR_1EEEEEENS4_6LayoutINS5_IJSC_SC_SC_EEENS5_IJNSA_ILi0EEESW_SW_EEEEENS5_IJNS4_10UnderscoreESZ_SZ_EEEEENS4_13SM90_TMA_LOADENS4_14ComposedLayoutINS4_7SwizzleILi3ELi4ELi3EEENS4_18smem_ptr_flag_bitsILi32EEENSU_INS5_IJNSA_ILi8EEESI_EEENS5_IJSI_SC_EEEEEEEvNS4_8identityENS4_23SM90_TMA_LOAD_MULTICASTES1C_vS1D_EENS_8epilogue10collective6detail29Sm90TmaWarpSpecializedAdapterINS1H_15DefaultEpilogueISK_SL_SL_NS1G_6thread17LinearCombinationISK_Li1EffLNS1L_9ScaleType4KindE0ELNS_15FloatRoundStyleE2ESK_EENS1_15EpilogueDefaultEEEEEvvEEEEvNT_6ParamsE)
	.align		4
        /*000c*/ 	.word	index@(__assertfail)
	.align		4
        /*0010*/ 	.word	0x00000000
	.align		4
        /*0014*/ 	.word	0xfffffffe
	.align		4
        /*0018*/ 	.word	0x00000000
	.align		4
        /*001c*/ 	.word	0xfffffffd
	.align		4
        /*0020*/ 	.word	0x00000000
	.align		4
        /*0024*/ 	.word	0xfffffffc


//--------------------- .nv.constant4             --------------------------
	.section	.nv.constant4,"a",@progbits
	.align	8
	.align		8
.nv.constant4:
        /*0000*/ 	.dword	__assertfail
	.align		8
        /*0008*/ 	.dword	__unnamed_1
	.align		8
        /*0010*/ 	.dword	_ZN40_INTERNAL_d0b83f4a_4_k_cu_3b10f9a8_215094cuda3std3__45__cpo5beginE
	.align		8
        /*0018*/ 	.dword	_ZN40_INTERNAL_d0b83f4a_4_k_cu_3b10f9a8_215094cuda3std3__45__cpo3endE
	.align		8
        /*0020*/ 	.dword	_ZN40_INTERNAL_d0b83f4a_4_k_cu_3b10f9a8_215094cuda3std3__45__cpo6cbeginE
	.align		8
        /*0028*/ 	.dword	_ZN40_INTERNAL_d0b83f4a_4_k_cu_3b10f9a8_215094cuda3std3__45__cpo4cendE
	.align		8
        /*0030*/ 	.dword	_ZN40_INTERNAL_d0b83f4a_4_k_cu_3b10f9a8_215094cuda3std3__442_GLOBAL__N__d0b83f4a_4_k_cu_3b10f9a8_215096ignoreE
	.align		8
        /*0038*/ 	.dword	_ZN40_INTERNAL_d0b83f4a_4_k_cu_3b10f9a8_215094cuda3std3__419piecewise_constructE
	.align		8
        /*0040*/ 	.dword	_ZN40_INTERNAL_d0b83f4a_4_k_cu_3b10f9a8_215094cuda3std3__48in_placeE
	.align		8
        /*0048*/ 	.dword	_ZN40_INTERNAL_d0b83f4a_4_k_cu_3b10f9a8_215094cuda3std6ranges3__45__cpo4swapE
	.align		8
        /*0050*/ 	.dword	_ZN40_INTERNAL_d0b83f4a_4_k_cu_3b10f9a8_215094cuda3std6ranges3__45__cpo9iter_moveE
	.align		8
        /*0058*/ 	.dword	_ZN40_INTERNAL_d0b83f4a_4_k_cu_3b10f9a8_215094cute7productE
	.align		8
        /*0060*/ 	.dword	_ZN40_INTERNAL_d0b83f4a_4_k_cu_3b10f9a8_215094cute1_E
	.align		8
        /*0068*/ 	.dword	$str$22
	.align		8
        /*0070*/ 	.dword	$str$23


//--------------------- .text._ZN7cutlass13device_kernelINS_4gemm6kernel13GemmUniversalIN4cute5tupleIJiiiiEEENS1_10collective13CollectiveMmaINS1_34MainloopSm90TmaGmmaWarpSpecializedILi5ENS5_IJNS4_1CILi4EEENSA_ILi1EEESC_EEENS1_32KernelTmaWarpSpecializedPingpongEEENS5_IJNSA_ILi64EEENSA_ILi256EEENSA_ILi32EEEEEENS_10tfloat32_tENS5_IJlSC_lEEESK_SL_NS4_8TiledMMAINS4_8MMA_AtomIJNS4_4SM904GMMA30MMA_64x256x8_F32TF32TF32_SS_TNILNSP_7ScaleInE1ELSR_1EEEEEENS4_6LayoutINS5_IJSC_SC_SC_EEENS5_IJNSA_ILi0EEESW_SW_EEEEENS5_IJNS4_10UnderscoreESZ_SZ_EEEEENS4_13SM90_TMA_LOADENS4_14ComposedLayoutINS4_7SwizzleILi3ELi4ELi3EEENS4_18smem_ptr_flag_bitsILi32EEENSU_INS5_IJNSA_ILi8EEESI_EEENS5_IJSI_SC_EEEEEEEvNS4_8identityENS4_23SM90_TMA_LOAD_MULTICASTES1C_vS1D_EENS_8epilogue10collective6detail29Sm90TmaWarpSpecializedAdapterINS1H_15DefaultEpilogueISK_SL_SL_NS1G_6thread17LinearCombinationISK_Li1EffLNS1L_9ScaleType4KindE0ELNS_15FloatRoundStyleE2ESK_EENS1_15EpilogueDefaultEEEEEvvEEEEvNT_6ParamsE --------------------------
	.section	.text._ZN7cutlass13device_kernelINS_4gemm6kernel13GemmUniversalIN4cute5tupleIJiiiiEEENS1_10collective13CollectiveMmaINS1_34MainloopSm90TmaGmmaWarpSpecializedILi5ENS5_IJNS4_1CILi4EEENSA_ILi1EEESC_EEENS1_32KernelTmaWarpSpecializedPingpongEEENS5_IJNSA_ILi64EEENSA_ILi256EEENSA_ILi32EEEEEENS_10tfloat32_tENS5_IJlSC_lEEESK_SL_NS4_8TiledMMAINS4_8MMA_AtomIJNS4_4SM904GMMA30MMA_64x256x8_F32TF32TF32_SS_TNILNSP_7ScaleInE1ELSR_1EEEEEENS4_6LayoutINS5_IJSC_SC_SC_EEENS5_IJNSA_ILi0EEESW_SW_EEEEENS5_IJNS4_10UnderscoreESZ_SZ_EEEEENS4_13SM90_TMA_LOADENS4_14ComposedLayoutINS4_7SwizzleILi3ELi4ELi3EEENS4_18smem_ptr_flag_bitsILi32EEENSU_INS5_IJNSA_ILi8EEESI_EEENS5_IJSI_SC_EEEEEEEvNS4_8identityENS4_23SM90_TMA_LOAD_MULTICASTES1C_vS1D_EENS_8epilogue10collective6detail29Sm90TmaWarpSpecializedAdapterINS1H_15DefaultEpilogueISK_SL_SL_NS1G_6thread17LinearCombinationISK_Li1EffLNS1L_9ScaleType4KindE0ELNS_15FloatRoundStyleE2ESK_EENS1_15EpilogueDefaultEEEEEvvEEEEvNT_6ParamsE,"ax",@progbits
	.align	128
.text._ZN7cutlass13device_kernelINS_4gemm6kernel13GemmUniversalIN4cute5tupleIJiiiiEEENS1_10collective13CollectiveMmaINS1_34MainloopSm90TmaGmmaWarpSpecializedILi5ENS5_IJNS4_1CILi4EEENSA_ILi1EEESC_EEENS1_32KernelTmaWarpSpecializedPingpongEEENS5_IJNSA_ILi64EEENSA_ILi256EEENSA_ILi32EEEEEENS_10tfloat32_tENS5_IJlSC_lEEESK_SL_NS4_8TiledMMAINS4_8MMA_AtomIJNS4_4SM904GMMA30MMA_64x256x8_F32TF32TF32_SS_TNILNSP_7ScaleInE1ELSR_1EEEEEENS4_6LayoutINS5_IJSC_SC_SC_EEENS5_IJNSA_ILi0EEESW_SW_EEEEENS5_IJNS4_10UnderscoreESZ_SZ_EEEEENS4_13SM90_TMA_LOADENS4_14ComposedLayoutINS4_7SwizzleILi3ELi4ELi3EEENS4_18smem_ptr_flag_bitsILi32EEENSU_INS5_IJNSA_ILi8EEESI_EEENS5_IJSI_SC_EEEEEEEvNS4_8identityENS4_23SM90_TMA_LOAD_MULTICASTES1C_vS1D_EENS_8epilogue10collective6detail29Sm90TmaWarpSpecializedAdapterINS1H_15DefaultEpilogueISK_SL_SL_NS1G_6thread17LinearCombinationISK_Li1EffLNS1L_9ScaleType4KindE0ELNS_15FloatRoundStyleE2ESK_EENS1_15EpilogueDefaultEEEEEvvEEEEvNT_6ParamsE:
        .type           _ZN7cutlass13device_kernelINS_4gemm6kernel13GemmUniversalIN4cute5tupleIJiiiiEEENS1_10collective13CollectiveMmaINS1_34MainloopSm90TmaGmmaWarpSpecializedILi5ENS5_IJNS4_1CILi4EEENSA_ILi1EEESC_EEENS1_32KernelTmaWarpSpecializedPingpongEEENS5_IJNSA_ILi64EEENSA_ILi256EEENSA_ILi32EEEEEENS_10tfloat32_tENS5_IJlSC_lEEESK_SL_NS4_8TiledMMAINS4_8MMA_AtomIJNS4_4SM904GMMA30MMA_64x256x8_F32TF32TF32_SS_TNILNSP_7ScaleInE1ELSR_1EEEEEENS4_6LayoutINS5_IJSC_SC_SC_EEENS5_IJNSA_ILi0EEESW_SW_EEEEENS5_IJNS4_10UnderscoreESZ_SZ_EEEEENS4_13SM90_TMA_LOADENS4_14ComposedLayoutINS4_7SwizzleILi3ELi4ELi3EEENS4_18smem_ptr_flag_bitsILi32EEENSU_INS5_IJNSA_ILi8EEESI_EEENS5_IJSI_SC_EEEEEEEvNS4_8identityENS4_23SM90_TMA_LOAD_MULTICASTES1C_vS1D_EENS_8epilogue10collective6detail29Sm90TmaWarpSpecializedAdapterINS1H_15DefaultEpilogueISK_SL_SL_NS1G_6thread17LinearCombinationISK_Li1EffLNS1L_9ScaleType4KindE0ELNS_15FloatRoundStyleE2ESK_EENS1_15EpilogueDefaultEEEEEvvEEEEvNT_6ParamsE,@function
        .size           _ZN7cutlass13device_kernelINS_4gemm6kernel13GemmUniversalIN4cute5tupleIJiiiiEEENS1_10collective13CollectiveMmaINS1_34MainloopSm90TmaGmmaWarpSpecializedILi5ENS5_IJNS4_1CILi4EEENSA_ILi1EEESC_EEENS1_32KernelTmaWarpSpecializedPingpongEEENS5_IJNSA_ILi64EEENSA_ILi256EEENSA_ILi32EEEEEENS_10tfloat32_tENS5_IJlSC_lEEESK_SL_NS4_8TiledMMAINS4_8MMA_AtomIJNS4_4SM904GMMA30MMA_64x256x8_F32TF32TF32_SS_TNILNSP_7ScaleInE1ELSR_1EEEEEENS4_6LayoutINS5_IJSC_SC_SC_EEENS5_IJNSA_ILi0EEESW_SW_EEEEENS5_IJNS4_10UnderscoreESZ_SZ_EEEEENS4_13SM90_TMA_LOADENS4_14ComposedLayoutINS4_7SwizzleILi3ELi4ELi3EEENS4_18smem_ptr_flag_bitsILi32EEENSU_INS5_IJNSA_ILi8EEESI_EEENS5_IJSI_SC_EEEEEEEvNS4_8identityENS4_23SM90_TMA_LOAD_MULTICASTES1C_vS1D_EENS_8epilogue10collective6detail29Sm90TmaWarpSpecializedAdapterINS1H_15DefaultEpilogueISK_SL_SL_NS1G_6thread17LinearCombinationISK_Li1EffLNS1L_9ScaleType4KindE0ELNS_15FloatRoundStyleE2ESK_EENS1_15EpilogueDefaultEEEEEvvEEEEvNT_6ParamsE,(.L_x_331 - _ZN7cutlass13device_kernelINS_4gemm6kernel13GemmUniversalIN4cute5tupleIJiiiiEEENS1_10collective13CollectiveMmaINS1_34MainloopSm90TmaGmmaWarpSpecializedILi5ENS5_IJNS4_1CILi4EEENSA_ILi1EEESC_EEENS1_32KernelTmaWarpSpecializedPingpongEEENS5_IJNSA_ILi64EEENSA_ILi256EEENSA_ILi32EEEEEENS_10tfloat32_tENS5_IJlSC_lEEESK_SL_NS4_8TiledMMAINS4_8MMA_AtomIJNS4_4SM904GMMA30MMA_64x256x8_F32TF32TF32_SS_TNILNSP_7ScaleInE1ELSR_1EEEEEENS4_6LayoutINS5_IJSC_SC_SC_EEENS5_IJNSA_ILi0EEESW_SW_EEEEENS5_IJNS4_10UnderscoreESZ_SZ_EEEEENS4_13SM90_TMA_LOADENS4_14ComposedLayoutINS4_7SwizzleILi3ELi4ELi3EEENS4_18smem_ptr_flag_bitsILi32EEENSU_INS5_IJNSA_ILi8EEESI_EEENS5_IJSI_SC_EEEEEEEvNS4_8identityENS4_23SM90_TMA_LOAD_MULTICASTES1C_vS1D_EENS_8epilogue10collective6detail29Sm90TmaWarpSpecializedAdapterINS1H_15DefaultEpilogueISK_SL_SL_NS1G_6thread17LinearCombinationISK_Li1EffLNS1L_9ScaleType4KindE0ELNS_15FloatRoundStyleE2ESK_EENS1_15EpilogueDefaultEEEEEvvEEEEvNT_6ParamsE)
        .other          _ZN7cutlass13device_kernelINS_4gemm6kernel13GemmUniversalIN4cute5tupleIJiiiiEEENS1_10collective13CollectiveMmaINS1_34MainloopSm90TmaGmmaWarpSpecializedILi5ENS5_IJNS4_1CILi4EEENSA_ILi1EEESC_EEENS1_32KernelTmaWarpSpecializedPingpongEEENS5_IJNSA_ILi64EEENSA_ILi256EEENSA_ILi32EEEEEENS_10tfloat32_tENS5_IJlSC_lEEESK_SL_NS4_8TiledMMAINS4_8MMA_AtomIJNS4_4SM904GMMA30MMA_64x256x8_F32TF32TF32_SS_TNILNSP_7ScaleInE1ELSR_1EEEEEENS4_6LayoutINS5_IJSC_SC_SC_EEENS5_IJNSA_ILi0EEESW_SW_EEEEENS5_IJNS4_10UnderscoreESZ_SZ_EEEEENS4_13SM90_TMA_LOADENS4_14ComposedLayoutINS4_7SwizzleILi3ELi4ELi3EEENS4_18smem_ptr_flag_bitsILi32EEENSU_INS5_IJNSA_ILi8EEESI_EEENS5_IJSI_SC_EEEEEEEvNS4_8identityENS4_23SM90_TMA_LOAD_MULTICASTES1C_vS1D_EENS_8epilogue10collective6detail29Sm90TmaWarpSpecializedAdapterINS1H_15DefaultEpilogueISK_SL_SL_NS1G_6thread17LinearCombinationISK_Li1EffLNS1L_9ScaleType4KindE0ELNS_15FloatRoundStyleE2ESK_EENS1_15EpilogueDefaultEEEEEvvEEEEvNT_6ParamsE,@"STO_CUDA_ENTRY STV_DEFAULT"
_ZN7cutlass13device_kernelINS_4gemm6kernel13GemmUniversalIN4cute5tupleIJiiiiEEENS1_10collective13CollectiveMmaINS1_34MainloopSm90TmaGmmaWarpSpecializedILi5ENS5_IJNS4_1CILi4EEENSA_ILi1EEESC_EEENS1_32KernelTmaWarpSpecializedPingpongEEENS5_IJNSA_ILi64EEENSA_ILi256EEENSA_ILi32EEEEEENS_10tfloat32_tENS5_IJlSC_lEEESK_SL_NS4_8TiledMMAINS4_8MMA_AtomIJNS4_4SM904GMMA30MMA_64x256x8_F32TF32TF32_SS_TNILNSP_7ScaleInE1ELSR_1EEEEEENS4_6LayoutINS5_IJSC_SC_SC_EEENS5_IJNSA_ILi0EEESW_SW_EEEEENS5_IJNS4_10UnderscoreESZ_SZ_EEEEENS4_13SM90_TMA_LOADENS4_14ComposedLayoutINS4_7SwizzleILi3ELi4ELi3EEENS4_18smem_ptr_flag_bitsILi32EEENSU_INS5_IJNSA_ILi8EEESI_EEENS5_IJSI_SC_EEEEEEEvNS4_8identityENS4_23SM90_TMA_LOAD_MULTICASTES1C_vS1D_EENS_8epilogue10collective6detail29Sm90TmaWarpSpecializedAdapterINS1H_15DefaultEpilogueISK_SL_SL_NS1G_6thread17LinearCombinationISK_Li1EffLNS1L_9ScaleType4KindE0ELNS_15FloatRoundStyleE2ESK_EENS1_15EpilogueDefaultEEEEEvvEEEEvNT_6ParamsE:
[----:B------:R-:W0:Y:S02]  /*0000*/  LDC R1, c[0x0][0x28] ;  /* 0x00000a00ff017b82 */ /* 0x000e240000000800 */
[----:B0-----:R-:W-:Y:S01]  /*0010*/  VIADD R1, R1, 0xfffffff8 ;  /* 0xfffffff801017836 */ /* 0x001fe20000000000 */
[----:B------:R-:W0:Y:S01]  /*0020*/  S2R R4, SR_TID.X ;  /* 0x0000000000047919 */ /* 0x000e220000002100 */
[----:B------:R-:W-:Y:S01]  /*0030*/  ELECT P0, URZ, PT ;  /* 0x00000000003f782f */ /* 0x000fe20003800000 */
[----:B------:R-:W-:Y:S01]  /*0040*/  BSSY B0, `(.L_x_0) ;  /* 0x000000f000007945 */ /* 0x000fe20003800000 */
[--C-:B0-----:R-:W-:Y:S02]  /*0050*/  SHF.R.U32.HI R2, RZ, 0x5, R4.reuse ;  /* 0x00000005ff027819 */ /* 0x101fe40000011604 */
[----:B------:R-:W-:-:S03]  /*0060*/  SHF.R.U32.HI R7, RZ, 0x7, R4 ;  /* 0x00000007ff077819 */ /* 0x000fc60000011604 */
[----:B------:R-:W0:Y:S04]  /*0070*/  SHFL.IDX PT, R5, R2, RZ, 0x1f ;  /* 0x00001fff02057589 */ /* 0x000e2800000e0000 */
[----:B------:R1:W2:Y:S01]  /*0080*/  SHFL.IDX PT, R10, R7, RZ, 0x1f ;  /* 0x00001fff070a7589 */ /* 0x0002a200000e0000 */
[----:B0-----:R-:W-:-:S13]  /*0090*/  ISETP.NE.OR P0, PT, R5, RZ, !P0 ;  /* 0x000000ff0500720c */ /* 0x001fda0004705670 */
[----:B-12---:R-:W-:Y:S05]  /*00a0*/  @P0 BRA `(.L_x_1) ;  /* 0x0000000000200947 */ /* 0x006fea0003800000 */
[----:B------:R-:W-:Y:S02]  /*00b0*/  ULDC.64 UR4, c[0x0][0x198] ;  /* 0x0000660000047ab9 */ /* 0x000fe40000000a00 */
[----:B------:R-:W-:Y:S02]  /*00c0*/  UIADD3 UR6, UP0, UR4, 0xf0, URZ ;  /* 0x000000f004067890 */ /* 0x000fe4000ff1e03f */
[----:B------:R-:W-:Y:S02]  /*00d0*/  UIADD3 UR4, UP1, UR4, 0x1f0, URZ ;  /* 0x000001f004047890 */ /* 0x000fe4000ff3e03f */
[----:B------:R-:W-:Y:S02]  /*00e0*/  UIADD3.X UR7, URZ, UR5, URZ, UP0, !UPT ;  /* 0x000000053f077290 */ /* 0x000fe400087fe43f */
[----:B------:R-:W-:-:S07]  /*00f0*/  UIADD3.X UR5, URZ, UR5, URZ, UP1, !UPT ;  /* 0x000000053f057290 */ /* 0x000fce0008ffe43f */
[----:B------:R0:W-:Y:S02]  /*0100*/  UTMACCTL.PF [UR6] ;  /* 0x00000000060079b9 */ /* 0x0001e40008040000 */
[----:B------:R0:W-:Y:S02]  /*0110*/  UTMACCTL.PF [UR4] ;  /* 0x00000000040079b9 */ /* 0x0001e40008040000 */
[----:B0-----:R-:W-:Y:S01]  /*0120*/  NOP ;  /* 0x0000000000007918 */ /* 0x001fe20000000000 */
.L_x_1:
[----:B------:R-:W-:Y:S05]  /*0130*/  BSYNC B0 ;  /* 0x0000000000007941 */ /* 0x000fea0003800000 */
.L_x_0:
[----:B------:R-:W0:Y:S01]  /*0140*/  SHFL.IDX PT, R8, R2, RZ, 0x1f ;  /* 0x00001fff02087589 */ /* 0x000e2200000e0000 */
[----:B------:R-:W-:-:S04]  /*0150*/  SHF.R.S32.HI R3, RZ, 0x1f, R4 ;  /* 0x0000001fff037819 */ /* 0x000fc80000011404 */
[----:B------:R-:W-:-:S04]  /*0160*/  LEA.HI R3, R3, R4, RZ, 0x7 ;  /* 0x0000000403037211 */ /* 0x000fc800078f38ff */
[----:B------:R-:W-:-:S05]  /*0170*/  LOP3.LUT R3, R3, 0xffffff80, RZ, 0xc0, !PT ;  /* 0xffffff8003037812 */ /* 0x000fca00078ec0ff */
[----:B------:R-:W-:Y:S01]  /*0180*/  IMAD.IADD R3, R4, 0x1, -R3 ;  /* 0x0000000104037824 */ /* 0x000fe200078e0a03 */
[----:B0-----:R-:W-:-:S13]  /*0190*/  ISETP.NE.AND P0, PT, R8, RZ, PT ;  /* 0x000000ff0800720c */ /* 0x001fda0003f05270 */
[----:B------:R-:W-:Y:S05]  /*01a0*/  @P0 BRA `(.L_x_2) ;  /* 0x0000000000600947 */ /* 0x000fea0003800000 */
[----:B------:R-:W0:Y:S01]  /*01b0*/  S2UR UR8, SR_CgaCtaId ;  /* 0x00000000000879c3 */ /* 0x000e220000008800 */
[----:B------:R-:W-:Y:S01]  /*01c0*/  UMOV UR4, 0x400 ;  /* 0x0000040000047882 */ /* 0x000fe20000000000 */
[----:B------:R-:W-:Y:S01]  /*01d0*/  UMOV UR5, 0x1 ;  /* 0x0000000100057882 */ /* 0x000fe20000000000 */
[----:B------:R-:W-:Y:S01]  /*01e0*/  UMOV UR6, 0x4 ;  /* 0x0000000400067882 */ /* 0x000fe20000000000 */
[----:B------:R-:W-:Y:S01]  /*01f0*/  ELECT P0, URZ, PT ;  /* 0x00000000003f782f */ /* 0x000fe20003800000 */
[----:B------:R-:W-:-:S04]  /*0200*/  UIADD3 UR6, -UR6, 0x100000, URZ ;  /* 0x0010000006067890 */ /* 0x000fc8000fffe13f */
[----:B------:R-:W-:Y:S02]  /*0210*/  USHF.L.U32 UR7, UR6, 0xb, URZ ;  /* 0x0000000b06077899 */ /* 0x000fe4000800063f */
[----:B------:R-:W-:Y:S02]  /*0220*/  USHF.L.U32 UR6, UR6, 0x1, URZ ;  /* 0x0000000106067899 */ /* 0x000fe4000800063f */
[----:B0-----:R-:W-:Y:S02]  /*0230*/  ULEA UR8, UR8, UR4, 0x18 ;  /* 0x0000000408087291 */ /* 0x001fe4000f8ec03f */
[----:B------:R-:W-:-:S04]  /*0240*/  UIADD3 UR4, -UR5, 0x100000, URZ ;  /* 0x0010000005047890 */ /* 0x000fc8000fffe13f */
[----:B------:R-:W-:Y:S02]  /*0250*/  USHF.L.U32 UR5, UR4, 0xb, URZ ;  /* 0x0000000b04057899 */ /* 0x000fe4000800063f */
[----:B------:R-:W-:Y:S01]  /*0260*/  USHF.L.U32 UR4, UR4, 0x1, URZ ;  /* 0x0000000104047899 */ /* 0x000fe2000800063f */
[----:B------:R-:W0:Y:S11]  /*0270*/  FENCE.VIEW.ASYNC.S ;  /* 0x00000000000073c6 */ /* 0x000e360000000000 */
[----:B0-----:R0:W1:Y:S01]  /*0280*/  SYNCS.EXCH.64 URZ, [UR8], UR4 ;  /* 0x00000004083f75b2 */ /* 0x0010620008000100 */
[----:B------:R0:W2:Y:S01]  /*0290*/  SYNCS.EXCH.64 URZ, [UR8+0x28], UR6 ;  /* 0x00002806083f75b2 */ /* 0x0000a20008000100 */
[----:B------:R0:W3:Y:S01]  /*02a0*/  SYNCS.EXCH.64 URZ, [UR8+0x8], UR4 ;  /* 0x00000804083f75b2 */ /* 0x0000e20008000100 */
[----:B------:R0:W4:Y:S01]  /*02b0*/  SYNCS.EXCH.64 URZ, [UR8+0x30], UR6 ;  /* 0x00003006083f75b2 */ /* 0x0001220008000100 */
[----:B------:R0:W0:Y:S01]  /*02c0*/  SYNCS.EXCH.64 URZ, [UR8+0x10], UR4 ;  /* 0x00001004083f75b2 */ /* 0x0000220008000100 */
[----:B------:R0:W0:Y:S01]  /*02d0*/  SYNCS.EXCH.64 URZ, [UR8+0x38], UR6 ;  /* 0x00003806083f75b2 */ /* 0x0000220008000100 */
[----:B------:R0:W0:Y:S01]  /*02e0*/  SYNCS.EXCH.64 URZ, [UR8+0x18], UR4 ;  /* 0x00001804083f75b2 */ /* 0x0000220008000100 */
[----:B------:R0:W0:Y:S01]  /*02f0*/  SYNCS.EXCH.64 URZ, [UR8+0x40], UR6 ;  /* 0x00004006083f75b2 */ /* 0x0000220008000100 */
[----:B------:R0:W0:Y:S01]  /*0300*/  SYNCS.EXCH.64 URZ, [UR8+0x20], UR4 ;  /* 0x00002004083f75b2 */ /* 0x0000220008000100 */
[----:B------:R0:W0:Y:S01]  /*0310*/  SYNCS.EXCH.64 URZ, [UR8+0x48], UR6 ;  /* 0x00004806083f75b2 */ /* 0x0000220008000100 */
[----:B------:R-:W-:Y:S01]  /*0320*/  NOP ;  /* 0x0000000000007918 */ /* 0x000fe20000000000 */
.L_x_2:
[----:B------:R-:W5:Y:S01]  /*0330*/  S2UR UR12, SR_CTAID.X ;  /* 0x00000000000c79c3 */ /* 0x000f620000002500 */
[----:B------:R-:W-:Y:S01]  /*0340*/  SHF.R.S32.HI R0, RZ, 0x1f, R3 ;  /* 0x0000001fff007819 */ /* 0x000fe20000011403 */
[----:B------:R-:W1:Y:S01]  /*0350*/  SHFL.IDX PT, R15, R2, RZ, 0x1f ;  /* 0x00001fff020f7589 */ /* 0x000e6200000e0000 */
[----:B------:R-:W-:Y:S02]  /*0360*/  SHF.R.S32.HI R11, RZ, 0x1f, R8 ;  /* 0x0000001fff0b7819 */ /* 0x000fe40000011408 */
[----:B------:R-:W-:Y:S02]  /*0370*/  ELECT P0, URZ, PT ;  /* 0x00000000003f782f */ /* 0x000fe40003800000 */
[----:B------:R-:W-:Y:S01]  /*0380*/  LEA.HI R6, R0, R3, RZ, 0x3 ;  /* 0x0000000300067211 */ /* 0x000fe200078f18ff */
[----:B------:R2:W3:Y:S01]  /*0390*/  SHFL.IDX PT, R13, R2, RZ, 0x1f ;  /* 0x00001fff020d7589 */ /* 0x0004e200000e0000 */
[----:B------:R-:W-:Y:S02]  /*03a0*/  LEA.HI R11, R11, R8, RZ, 0x2 ;  /* 0x000000080b0b7211 */ /* 0x000fe400078f10ff */
[----:B------:R-:W-:-:S02]  /*03b0*/  ELECT P1, URZ, PT ;  /* 0x00000000003f782f */ /* 0x000fc40003820000 */
[--C-:B------:R-:W-:Y:S01]  /*03c0*/  SHF.R.S32.HI R9, RZ, 0x3, R6.reuse ;  /* 0x00000003ff097819 */ /* 0x100fe20000011406 */
[----:B0-----:R-:W-:Y:S01]  /*03d0*/  ULDC UR4, c[0x0][0x150] ;  /* 0x0000540000047ab9 */ /* 0x001fe20000000800 */
[----:B------:R-:W-:Y:S01]  /*03e0*/  SHF.R.S32.HI R12, RZ, 0x1f, R6 ;  /* 0x0000001fff0c7819 */ /* 0x000fe20000011406 */
[----:B------:R-:W0:Y:S01]  /*03f0*/  LDC R14, c[0x0][0x140] ;  /* 0x00005000ff0e7b82 */ /* 0x000e220000000800 */
[----:B------:R-:W4:Y:S01]  /*0400*/  S2R R6, SR_CTAID.Y ;  /* 0x0000000000067919 */ /* 0x000f220000002600 */
[----:B------:R-:W-:Y:S01]  /*0410*/  LOP3.LUT R11, R11, 0x3ffffffc, RZ, 0xc0, !PT ;  /* 0x3ffffffc0b0b7812 */ /* 0x000fe200078ec0ff */
[----:B------:R-:W-:Y:S01]  /*0420*/  UMOV UR11, 0x80 ;  /* 0x00000080000b7882 */ /* 0x000fe20000000000 */
[----:B------:R-:W-:Y:S01]  /*0430*/  LEA.HI R12, R12, R9, RZ, 0x2 ;  /* 0x000000090c0c7211 */ /* 0x000fe200078f10ff */
[----:B------:R-:W-:Y:S01]  /*0440*/  NOP ;  /* 0x0000000000007918 */ /* 0x000fe20000000000 */
[----:B--2---:R-:W-:Y:S01]  /*0450*/  SHF.R.S32.HI R2, RZ, 0x1f, R5 ;  /* 0x0000001fff027819 */ /* 0x004fe20000011405 */
[----:B------:R-:W-:Y:S01]  /*0460*/  IMAD.IADD R11, R8, 0x1, -R11 ;  /* 0x00000001080b7824 */ /* 0x000fe200078e0a0b */
[----:B------:R-:W-:Y:S01]  /*0470*/  LOP3.LUT R12, R12, 0xfffffffc, RZ, 0xc0, !PT ;  /* 0xfffffffc0c0c7812 */ /* 0x000fe200078ec0ff */
[----:B------:R-:W2:Y:S01]  /*0480*/  LDC R25, c[0x0][0x148] ;  /* 0x00005200ff197b82 */ /* 0x000ea20000000800 */
[----:B------:R-:W-:Y:S01]  /*0490*/  LEA.HI R2, R2, R5, RZ, 0x2 ;  /* 0x0000000502027211 */ /* 0x000fe200078f10ff */
[----:B------:R-:W-:Y:S01]  /*04a0*/  NOP ;  /* 0x0000000000007918 */ /* 0x000fe20000000000 */
[C---:B------:R-:W-:Y:S01]  /*04b0*/  VIADD R35, R10.reuse, 0xffffffff ;  /* 0xffffffff0a237836 */ /* 0x040fe20000000000 */
[----:B------:R-:W-:Y:S01]  /*04c0*/  ISETP.NE.AND P3, PT, R10, RZ, PT ;  /* 0x000000ff0a00720c */ /* 0x000fe20003f65270 */
[----:B------:R-:W-:Y:S01]  /*04d0*/  IMAD.IADD R12, R9, 0x1, -R12 ;  /* 0x00000001090c7824 */ /* 0x000fe200078e0a0c */
[----:B-----5:R-:W-:Y:S01]  /*04e0*/  I2FP.F32.U32 R9, UR12 ;  /* 0x0000000c00097c45 */ /* 0x020fe20008201000 */
[----:B------:R-:W-:Y:S01]  /*04f0*/  IMAD.MOV.U32 R153, RZ, RZ, 0x1 ;  /* 0x00000001ff997424 */ /* 0x000fe200078e00ff */
[----:B-1----:R-:W-:Y:S01]  /*0500*/  ISETP.NE.OR P0, PT, R15, RZ, !P0 ;  /* 0x000000ff0f00720c */ /* 0x002fe20004705670 */
[----:B------:R-:W-:Y:S01]  /*0510*/  IMAD R11, R11, 0x4, R12 ;  /* 0x000000040b0b7824 */ /* 0x000fe200078e020c */
[----:B---3--:R-:W-:Y:S01]  /*0520*/  ISETP.NE.OR P1, PT, R13, RZ, !P1 ;  /* 0x000000ff0d00720c */ /* 0x008fe20004f25670 */
[----:B------:R-:W-:Y:S01]  /*0530*/  FMUL R9, R9, UR4 ;  /* 0x0000000409097c20 */ /* 0x000fe20008400000 */
[----:B------:R-:W1:Y:S01]  /*0540*/  LDC R13, c[0x0][0x144] ;  /* 0x00005100ff0d7b82 */ /* 0x000e620000000800 */
[----:B------:R-:W-:Y:S01]  /*0550*/  LOP3.LUT R2, R2, 0xfffffffc, RZ, 0xc0, !PT ;  /* 0xfffffffc02027812 */ /* 0x000fe200078ec0ff */
[----:B------:R-:W-:Y:S01]  /*0560*/  ULDC UR4, c[0x0][0x154] ;  /* 0x0000550000047ab9 */ /* 0x000fe20000000800 */
[----:B------:R-:W-:Y:S01]  /*0570*/  SHF.R.S32.HI R8, RZ, 0x1f, R11 ;  /* 0x0000001fff087819 */ /* 0x000fe2000001140b */
[----:B------:R-:W-:Y:S01]  /*0580*/  IMAD.SHL.U32 R152, R11, 0x4, RZ ;  /* 0x000000040b987824 */ /* 0x000fe200078e00ff */
[----:B------:R-:W3:Y:S01]  /*0590*/  F2I.U32.TRUNC.NTZ R9, R9 ;  /* 0x0000000900097305 */ /* 0x000ee2000020f000 */
[----:B------:R-:W-:Y:S01]  /*05a0*/  IMAD.IADD R5, R5, 0x1, -R2 ;  /* 0x0000000105057824 */ /* 0x000fe200078e0a02 */
[----:B------:R-:W-:-:S02]  /*05b0*/  LEA.HI R8, R8, R11, RZ, 0x2 ;  /* 0x0000000b08087211 */ /* 0x000fc400078f10ff */
[----:B------:R-:W-:Y:S01]  /*05c0*/  VOTEU.ALL UP2, P0 ;  /* 0x00000000003f7886 */ /* 0x000fe20000040000 */
[----:B------:R-:W-:Y:S01]  /*05d0*/  LOP3.LUT R152, R11, 0xc, R152, 0x78, !PT ;  /* 0x0000000c0b987812 */ /* 0x000fe200078e7898 */
[----:B------:R-:W-:Y:S01]  /*05e0*/  VOTEU.ALL UP3, P1 ;  /* 0x00000000003f7886 */ /* 0x000fe20000860000 */
[----:B----4-:R-:W-:Y:S01]  /*05f0*/  I2FP.F32.U32 R2, R6 ;  /* 0x0000000600027245 */ /* 0x010fe20000201000 */
[----:B------:R-:W-:Y:S01]  /*0600*/  VOTEU.ALL UP4, P1 ;  /* 0x00000000003f7886 */ /* 0x000fe20000880000 */
[----:B------:R-:W4:Y:S01]  /*0610*/  @!UP2 S2UR UR7, SR_CgaCtaId ;  /* 0x000000000007a9c3 */ /* 0x000f220000008800 */
[----:B------:R-:W-:Y:S01]  /*0620*/  LOP3.LUT R8, R8, 0xfffffffc, RZ, 0xc0, !PT ;  /* 0xfffffffc08087812 */ /* 0x000fe200078ec0ff */
[----:B------:R-:W-:Y:S01]  /*0630*/  @!UP2 UMOV UR6, 0x400 ;  /* 0x000004000006a882 */ /* 0x000fe20000000000 */
[----:B------:R-:W-:Y:S01]  /*0640*/  FMUL R2, R2, UR4 ;  /* 0x0000000402027c20 */ /* 0x000fe20008400000 */
[----:B------:R-:W-:Y:S01]  /*0650*/  UMOV UR4, 0x20 ;  /* 0x0000002000047882 */ /* 0x000fe20000000000 */
[----:B------:R-:W-:Y:S01]  /*0660*/  @!UP3 UMOV UR9, 0x400 ;  /* 0x000004000009b882 */ /* 0x000fe20000000000 */
[----:B---3--:R-:W-:Y:S01]  /*0670*/  IMAD.MOV R12, RZ, RZ, -R9 ;  /* 0x000000ffff0c7224 */ /* 0x008fe200078e0a09 */
[----:B------:R-:W-:-:S04]  /*0680*/  @!UP2 UIADD3 UR4, -UR4, 0x100000, URZ ;  /* 0x001000000404a890 */ /* 0x000fc8000fffe13f */
[----:B------:R-:W-:Y:S02]  /*0690*/  @!UP2 USHF.L.U32 UR5, UR4, 0xb, URZ ;  /* 0x0000000b0405a899 */ /* 0x000fe4000800063f */
[----:B------:R-:W-:Y:S01]  /*06a0*/  @!UP2 USHF.L.U32 UR4, UR4, 0x1, URZ ;  /* 0x000000010404a899 */ /* 0x000fe2000800063f */
[----:B------:R-:W3:Y:S01]  /*06b0*/  @!UP3 S2UR UR10, SR_CgaCtaId ;  /* 0x00000000000ab9c3 */ /* 0x000ee20000008800 */
[----:B------:R-:W-:Y:S01]  /*06c0*/  IMAD.IADD R8, R11, 0x1, -R8 ;  /* 0x000000010b087824 */ /* 0x000fe200078e0a08 */
[----:B------:R-:W5:Y:S01]  /*06d0*/  F2I.U32.TRUNC.NTZ R2, R2 ;  /* 0x0000000200027305 */ /* 0x000f62000020f000 */
[----:B-1----:R-:W-:Y:S01]  /*06e0*/  IMAD R21, R13, R12, UR12 ;  /* 0x0000000c0d157e24 */ /* 0x002fe2000f8e020c */
[----:B------:R-:W-:Y:S01]  /*06f0*/  VOTEU.ALL UP5, P1 ;  /* 0x00000000003f7886 */ /* 0x000fe200008a0000 */
[----:B0-----:R-:W-:Y:S01]  /*0700*/  ISETP.EQ.U32.AND P2, PT, R14, 0x1, PT ;  /* 0x000000010e00780c */ /* 0x001fe20003f42070 */
[----:B------:R-:W-:Y:S01]  /*0710*/  VOTEU.ALL UP0, P0 ;  /* 0x00000000003f7886 */ /* 0x000fe20000000000 */
[----:B------:R-:W-:Y:S01]  /*0720*/  VOTEU.ALL UP1, P0 ;  /* 0x00000000003f7886 */ /* 0x000fe20000020000 */
[----:B------:R-:W-:Y:S01]  /*0730*/  ISETP.NE.AND P4, PT, R8, R21, PT ;  /* 0x000000150800720c */ /* 0x000fe20003f85270 */
[----:B------:R0:W1:Y:S01]  /*0740*/  SHFL.IDX PT, R14, R7, RZ, 0x1f ;  /* 0x00001fff070e7589 */ /* 0x00006200000e0000 */
[----:B------:R-:W-:-:S02]  /*0750*/  LOP3.LUT P0, RZ, R3, 0x7, RZ, 0xc0, !PT ;  /* 0x0000000703ff7812 */ /* 0x000fc4000780c0ff */
[----:B------:R-:W-:Y:S02]  /*0760*/  ISETP.GE.U32.AND P6, PT, R35, 0x2, PT ;  /* 0x000000022300780c */ /* 0x000fe40003fc6070 */
[----:B------:R-:W-:Y:S01]  /*0770*/  ISETP.LT.U32.AND P0, PT, R152, 0x4, !P0 ;  /* 0x000000049800780c */ /* 0x000fe20004701070 */
[----:B----4-:R-:W-:Y:S01]  /*0780*/  @!UP2 ULEA UR8, UR7, UR6, 0x18 ;  /* 0x000000060708a291 */ /* 0x010fe2000f8ec03f */
[----:B-----5:R-:W-:Y:S01]  /*0790*/  IMAD.MOV R20, RZ, RZ, -R2 ;  /* 0x000000ffff147224 */ /* 0x020fe200078e0a02 */
[----:B------:R-:W-:-:S04]  /*07a0*/  @!UP3 UIADD3 UR6, -UR11, 0x100000, URZ ;  /* 0x001000000b06b890 */ /* 0x000fc8000fffe13f */
[----:B------:R-:W-:Y:S02]  /*07b0*/  @!UP3 USHF.L.U32 UR7, UR6, 0xb, URZ ;  /* 0x0000000b0607b899 */ /* 0x000fe4000800063f */
[----:B------:R-:W-:Y:S01]  /*07c0*/  @!UP3 USHF.L.U32 UR6, UR6, 0x1, URZ ;  /* 0x000000010606b899 */ /* 0x000fe2000800063f */
[----:B------:R-:W-:Y:S01]  /*07d0*/  VOTEU.ALL UP2, P1 ;  /* 0x00000000003f7886 */ /* 0x000fe20000840000 */
[----:B------:R-:W-:Y:S01]  /*07e0*/  @P4 SHF.R.S32.HI R9, RZ, 0x1f, R152 ;  /* 0x0000001fff094819 */ /* 0x000fe20000011498 */
[----:B--2---:R-:W-:Y:S01]  /*07f0*/  IMAD R2, R25, R20, R6 ;  /* 0x0000001419027224 */ /* 0x004fe200078e0206 */
[----:B---3--:R-:W-:Y:S02]  /*0800*/  @!UP3 ULEA UR9, UR10, UR9, 0x18 ;  /* 0x000000090a09b291 */ /* 0x008fe4000f8ec03f */
[----:B------:R-:W-:Y:S01]  /*0810*/  @P4 LEA.HI R9, R9, R152, RZ, 0x2 ;  /* 0x0000009809094211 */ /* 0x000fe200078f10ff */
[----:B------:R-:W-:Y:S01]  /*0820*/  VOTEU.ALL UP3, P1 ;  /* 0x00000000003f7886 */ /* 0x000fe20000860000 */
[----:B------:R-:W-:Y:S01]  /*0830*/  ISETP.NE.AND P1, PT, R5, 0x3, PT ;  /* 0x000000030500780c */ /* 0x000fe20003f25270 */
[----:B------:R-:W2:Y:S02]  /*0840*/  FENCE.VIEW.ASYNC.S ;  /* 0x00000000000073c6 */ /* 0x000ea40000000000 */
[----:B--2---:R0:W2:Y:S01]  /*0850*/  @!UP0 SYNCS.EXCH.64 URZ, [UR8+0x80], UR4 ;  /* 0x00008004083f85b2 */ /* 0x0040a20008000100 */
[----:B------:R-:W-:-:S02]  /*0860*/  @P4 SHF.R.S32.HI R9, RZ, 0x2, R9 ;  /* 0x00000002ff094819 */ /* 0x000fc40000011409 */
[----:B------:R-:W-:Y:S02]  /*0870*/  ISETP.EQ.OR P1, PT, R5, RZ, !P1 ;  /* 0x000000ff0500720c */ /* 0x000fe40004f22670 */
[----:B------:R-:W-:Y:S02]  /*0880*/  @P4 ISETP.NE.AND P5, PT, R9, R2, PT ;  /* 0x000000020900420c */ /* 0x000fe40003fa5270 */
[----:B------:R-:W-:Y:S02]  /*0890*/  ISETP.EQ.AND P1, PT, R10, RZ, P1 ;  /* 0x000000ff0a00720c */ /* 0x000fe40000f22270 */
[----:B------:R-:W-:Y:S02]  /*08a0*/  SEL R2, RZ, 0x1, !P0 ;  /* 0x00000001ff027807 */ /* 0x000fe40004000000 */
[----:B------:R-:W-:Y:S02]  /*08b0*/  @P4 SEL R153, RZ, 0x1, P5 ;  /* 0x00000001ff994807 */ /* 0x000fe40002800000 */
[----:B------:R-:W-:-:S02]  /*08c0*/  SEL R16, RZ, 0x1, !P1 ;  /* 0x00000001ff107807 */ /* 0x000fc40004800000 */
[----:B------:R-:W-:Y:S01]  /*08d0*/  LOP3.LUT R153, R153, R2, RZ, 0xc0, !PT ;  /* 0x0000000299997212 */ /* 0x000fe200078ec0ff */
[----:B------:R0:W3:Y:S01]  /*08e0*/  @!UP1 SYNCS.EXCH.64 URZ, [UR8+0x88], UR4 ;  /* 0x00008804083f95b2 */ /* 0x0000e20008000100 */
[----:B------:R-:W-:Y:S01]  /*08f0*/  NOP ;  /* 0x0000000000007918 */ /* 0x000fe20000000000 */
[----:B------:R-:W-:Y:S01]  /*0900*/  SEL R16, R16, 0x2, P6 ;  /* 0x0000000210107807 */ /* 0x000fe20003000000 */
[----:B------:R0:W4:Y:S01]  /*0910*/  @!UP2 SYNCS.EXCH.64 URZ, [UR9+0x60], UR6 ;  /* 0x00006006093fa5b2 */ /* 0x0001220008000100 */
[----:B------:R0:W0:Y:S01]  /*0920*/  @!UP3 SYNCS.EXCH.64 URZ, [UR9+0x68], UR6 ;  /* 0x00006806093fb5b2 */ /* 0x0000220008000100 */
[----:B------:R0:W0:Y:S01]  /*0930*/  @!UP4 SYNCS.EXCH.64 URZ, [UR9+0x70], UR6 ;  /* 0x00007006093fc5b2 */ /* 0x0000220008000100 */
[----:B------:R0:W0:Y:S01]  /*0940*/  @!UP5 SYNCS.EXCH.64 URZ, [UR9+0x78], UR6 ;  /* 0x00007806093fd5b2 */ /* 0x0000220008000100 */
[----:B------:R-:W-:Y:S01]  /*0950*/  NOP ;  /* 0x0000000000007918 */ /* 0x000fe20000000000 */
[----:B-12---:R-:W-:Y:S05]  /*0960*/  @!P2 BRA `(.L_x_3) ;  /* 0x000000000008a947 */ /* 0x006fea0003800000 */
[----:B0--34-:R-:W-:Y:S01]  /*0970*/  UCGABAR_ARV ;  /* 0x00000000000079c7 */ /* 0x019fe20008000000 */
[----:B------:R-:W-:Y:S05]  /*0980*/  BRA `(.L_x_4) ;  /* 0x0000000000047947 */ /* 0x000fea0003800000 */
.L_x_3:
[----:B0--34-:R-:W-:Y:S01]  /*0990*/  NOP ;  /* 0x0000000000007918 */ /* 0x019fe20000000000 */
.L_x_4:
[----:B------:R-:W-:Y:S01]  /*09a0*/  ULDC.64 UR4, c[0x0][0x598] ;  /* 0x0001660000047ab9 */ /* 0x000fe20000000a00 */
[----:B------:R-:W-:Y:S01]  /*09b0*/  ULDC.64 UR36, c[0x0][0x208] ;  /* 0x0000820000247ab9 */ /* 0x000fe20000000a00 */
[----:B------:R-:W-:-:S04]  /*09c0*/  ISETP.NE.U32.AND P0, PT, RZ, UR4, PT ;  /* 0x00000004ff007c0c */ /* 0x000fc8000bf05070 */
[----:B------:R-:W-:-:S13]  /*09d0*/  ISETP.NE.AND.EX P0, PT, RZ, UR5, PT, P0 ;  /* 0x00000005ff007c0c */ /* 0x000fda000bf05300 */
[----:B------:R-:W-:Y:S05]  /*09e0*/  @!P0 BRA `(.L_x_5) ;  /* 0x00000000001c8947 */ /* 0x000fea0003800000 */
[----:B------:R-:W0:Y:S02]  /*09f0*/  LDC.64 R8, c[0x0][0x598] ;  /* 0x00016600ff087b82 */ /* 0x000e240000000a00 */
[----:B0-----:R-:W2:Y:S02]  /*0a00*/  LDG.E.64 R8, desc[UR36][R8.64] ;  /* 0x0000002408087981 */ /* 0x001ea4000c1e1b00 */
[----:B--2---:R-:W-:-:S04]  /*0a10*/  ISETP.NE.U32.AND P0, PT, R8, RZ, PT ;  /* 0x000000ff0800720c */ /* 0x004fc80003f05070 */
[----:B------:R-:W-:-:S13]  /*0a20*/  ISETP.NE.AND.EX P0, PT, R9, RZ, PT, P0 ;  /* 0x000000ff0900720c */ /* 0x000fda0003f05300 */
[----:B------:R-:W-:Y:S05]  /*0a30*/  @!P0 BRA `(.L_x_5) ;  /* 0x0000000000088947 */ /* 0x000fea0003800000 */
[----:B------:R0:W5:Y:S01]  /*0a40*/  LD.E R154, desc[UR36][R8.64] ;  /* 0x00000024089a7980 */ /* 0x000162000c101900 */
[----:B------:R-:W-:Y:S05]  /*0a50*/  BRA `(.L_x_6) ;  /* 0x0000000000247947 */ /* 0x000fea0003800000 */
.L_x_5:
[----:B------:R-:W-:Y:S02]  /*0a60*/  ULDC.64 UR4, c[0x0][0x588] ;  /* 0x0001620000047ab9 */ /* 0x000fe40000000a00 */
[----:B------:R-:W-:-:S04]  /*0a70*/  ISETP.NE.U32.AND P0, PT, RZ, UR4, PT ;  /* 0x00000004ff007c0c */ /* 0x000fc8000bf05070 */
[----:B------:R-:W-:-:S13]  /*0a80*/  ISETP.NE.AND.EX P0, PT, RZ, UR5, PT, P0 ;  /* 0x00000005ff007c0c */ /* 0x000fda000bf05300 */
[----:B------:R-:W-:Y:S05]  /*0a90*/  @!P0 BRA `(.L_x_7) ;  /* 0x00000000000c8947 */ /* 0x000fea0003800000 */
[----:B------:R-:W0:Y:S02]  /*0aa0*/  LDC.64 R154, c[0x0][0x588] ;  /* 0x00016200ff9a7b82 */ /* 0x000e240000000a00 */
[----:B0-----:R1:W5:Y:S01]  /*0ab0*/  LDG.E R154, desc[UR36][R154.64] ;  /* 0x000000249a9a7981 */ /* 0x001362000c1e1900 */
[----:B------:R-:W-:Y:S05]  /*0ac0*/  BRA `(.L_x_6) ;  /* 0x0000000000087947 */ /* 0x000fea0003800000 */
.L_x_7:
[----:B------:R-:W-:Y:S02]  /*0ad0*/  ULDC UR4, c[0x0][0x580] ;  /* 0x0001600000047ab9 */ /* 0x000fe40000000800 */
[----:B------:R-:W-:-:S07]  /*0ae0*/  IMAD.U32 R154, RZ, RZ, UR4 ;  /* 0x00000004ff9a7e24 */ /* 0x000fce000f8e00ff */
.L_x_6:
[----:B------:R-:W-:Y:S02]  /*0af0*/  ULDC.64 UR4, c[0x0][0x5a0] ;  /* 0x0001680000047ab9 */ /* 0x000fe40000000a00 */
[----:B------:R-:W-:-:S04]  /*0b00*/  ISETP.NE.U32.AND P0, PT, RZ, UR4, PT ;  /* 0x00000004ff007c0c */ /* 0x000fc8000bf05070 */
[----:B------:R-:W-:-:S13]  /*0b10*/  ISETP.NE.AND.EX P0, PT, RZ, UR5, PT, P0 ;  /* 0x00000005ff007c0c */ /* 0x000fda000bf05300 */
[----:B------:R-:W-:Y:S05]  /*0b20*/  @!P0 BRA `(.L_x_8) ;  /* 0x00000000001c8947 */ /* 0x000fea0003800000 */
[----:B0-----:R-:W0:Y:S02]  /*0b30*/  LDC.64 R8, c[0x0][0x5a0] ;  /* 0x00016800ff087b82 */ /* 0x001e240000000a00 */
[----:B0-----:R-:W2:Y:S02]  /*0b40*/  LDG.E.64 R8, desc[UR36][R8.64] ;  /* 0x0000002408087981 */ /* 0x001ea4000c1e1b00 */
[----:B--2---:R-:W-:-:S04]  /*0b50*/  ISETP.NE.U32.AND P0, PT, R8, RZ, PT ;  /* 0x000000ff0800720c */ /* 0x004fc80003f05070 */
[----:B------:R-:W-:-:S13]  /*0b60*/  ISETP.NE.AND.EX P0, PT, R9, RZ, PT, P0 ;  /* 0x000000ff0900720c */ /* 0x000fda0003f05300 */
[----:B------:R-:W-:Y:S05]  /*0b70*/  @!P0 BRA `(.L_x_8) ;  /* 0x0000000000088947 */ /* 0x000fea0003800000 */
[----:B-1----:R0:W5:Y:S01]  /*0b80*/  LD.E R155, desc[UR36][R8.64] ;  /* 0x00000024089b7980 */ /* 0x002162000c101900 */
[----:B------:R-:W-:Y:S05]  /*0b90*/  BRA `(.L_x_9) ;  /* 0x0000000000247947 */ /* 0x000fea0003800000 */
.L_x_8:
[----:B------:R-:W-:Y:S02]  /*0ba0*/  ULDC.64 UR4, c[0x0][0x590] ;  /* 0x0001640000047ab9 */ /* 0x000fe40000000a00 */
[----:B------:R-:W-:-:S04]  /*0bb0*/  ISETP.NE.U32.AND P0, PT, RZ, UR4, PT ;  /* 0x00000004ff007c0c */ /* 0x000fc8000bf05070 */
[----:B------:R-:W-:-:S13]  /*0bc0*/  ISETP.NE.AND.EX P0, PT, RZ, UR5, PT, P0 ;  /* 0x00000005ff007c0c */ /* 0x000fda000bf05300 */
[----:B------:R-:W-:Y:S05]  /*0bd0*/  @!P0 BRA `(.L_x_10) ;  /* 0x00000000000c8947 */ /* 0x000fea0003800000 */
[----:B0-----:R-:W1:Y:S02]  /*0be0*/  LDC.64 R8, c[0x0][0x590] ;  /* 0x00016400ff087b82 */ /* 0x001e640000000a00 */
[----:B-1----:R1:W5:Y:S01]  /*0bf0*/  LDG.E R155, desc[UR36][R8.64] ;  /* 0x00000024089b7981 */ /* 0x002362000c1e1900 */
[----:B------:R-:W-:Y:S05]  /*0c00*/  BRA `(.L_x_9) ;  /* 0x0000000000087947 */ /* 0x000fea0003800000 */
.L_x_10:
[----:B------:R-:W-:Y:S02]  /*0c10*/  ULDC UR4, c[0x0][0x584] ;  /* 0x0001610000047ab9 */ /* 0x000fe40000000800 */
[----:B-1----:R-:W-:-:S07]  /*0c20*/  IMAD.U32 R155, RZ, RZ, UR4 ;  /* 0x00000004ff9b7e24 */ /* 0x002fce000f8e00ff */
.L_x_9:
[----:B------:R-:W2:Y:S01]  /*0c30*/  LDC R2, c[0x0][0x65c] ;  /* 0x00019700ff027b82 */ /* 0x000ea20000000800 */
[----:B------:R-:W-:Y:S01]  /*0c40*/  ULDC UR6, c[0x0][0x28c] ;  /* 0x0000a30000067ab9 */ /* 0x000fe20000000800 */
[----:B------:R-:W-:Y:S01]  /*0c50*/  ISETP.NE.AND P0, PT, R10, 0x2, PT ;  /* 0x000000020a00780c */ /* 0x000fe20003f05270 */
[----:B------:R-:W-:Y:S01]  /*0c60*/  UIADD3 UR6, UR6, 0x1f, URZ ;  /* 0x0000001f06067890 */ /* 0x000fe2000fffe03f */
[----:B01----:R-:W-:Y:S01]  /*0c70*/  IMAD.U32 R8, RZ, RZ, UR12 ;  /* 0x0000000cff087e24 */ /* 0x003fe2000f8e00ff */
[----:B------:R-:W-:Y:S01]  /*0c80*/  UMOV UR38, URZ ;  /* 0x0000003f00267c82 */ /* 0x000fe20008000000 */
[----:B------:R-:W-:Y:S01]  /*0c90*/  IMAD.MOV.U32 R9, RZ, RZ, RZ ;  /* 0x000000ffff097224 */ /* 0x000fe200078e00ff */
[----:B------:R-:W-:Y:S01]  /*0ca0*/  USHF.R.S32.HI UR7, URZ, 0x1f, UR6 ;  /* 0x0000001f3f077899 */ /* 0x000fe20008011406 */
[----:B------:R-:W-:Y:S01]  /*0cb0*/  UMOV UR39, URZ ;  /* 0x0000003f00277c82 */ /* 0x000fe20008000000 */
[----:B------:R-:W-:Y:S02]  /*0cc0*/  ULDC.64 UR8, c[0x0][0x650] ;  /* 0x0001940000087ab9 */ /* 0x000fe40000000a00 */
[----:B------:R-:W-:-:S04]  /*0cd0*/  ULEA.HI UR7, UR7, UR6, URZ, 0x5 ;  /* 0x0000000607077291 */ /* 0x000fc8000f8f283f */
[----:B------:R-:W-:Y:S01]  /*0ce0*/  USHF.R.S32.HI UR40, URZ, 0x5, UR7 ;  /* 0x000000053f287899 */ /* 0x000fe20008011407 */
[----:B--2---:R-:W-:-:S13]  /*0cf0*/  ISETP.NE.AND P1, PT, R2, 0x1, PT ;  /* 0x000000010200780c */ /* 0x004fda0003f25270 */
[----:B------:R-:W0:Y:S01]  /*0d00*/  @P1 LDC R19, c[0x0][0x10] ;  /* 0x00000400ff131b82 */ /* 0x000e220000000800 */
[----:B------:R-:W-:Y:S02]  /*0d10*/  @P1 IMAD.MOV.U32 R7, RZ, RZ, RZ ;  /* 0x000000ffff071224 */ /* 0x000fe400078e00ff */
[----:B------:R-:W-:-:S05]  /*0d20*/  @P1 IMAD.MOV.U32 R17, RZ, RZ, RZ ;  /* 0x000000ffff111224 */ /* 0x000fca00078e00ff */
[----:B------:R-:W1:Y:S01]  /*0d30*/  @!P1 LDC R11, c[0x0][0xc] ;  /* 0x00000300ff0b9b82 */ /* 0x000e620000000800 */
[----:B------:R-:W-:Y:S01]  /*0d40*/  ULDC UR4, c[0x0][0xc] ;  /* 0x0000030000047ab9 */ /* 0x000fe20000000800 */
[----:B------:R-:W-:Y:S02]  /*0d50*/  ULDC UR5, c[0x0][0x10] ;  /* 0x0000040000057ab9 */ /* 0x000fe40000000800 */
[----:B------:R-:W-:-:S04]  /*0d60*/  UIMAD.WIDE.U32 UR4, UR4, UR5, URZ ;  /* 0x00000005040472a5 */ /* 0x000fc8000f8e003f */
[----:B------:R-:W2:Y:S01]  /*0d70*/  LDC R2, c[0x0][0x14] ;  /* 0x00000500ff027b82 */ /* 0x000ea20000000800 */
[----:B0-----:R-:W-:-:S04]  /*0d80*/  @P1 IMAD.WIDE.U32 R18, R19, UR12, R6 ;  /* 0x0000000c13121c25 */ /* 0x001fc8000f8e0006 */
[----:B------:R-:W-:Y:S02]  /*0d90*/  @P1 IMAD.IADD R17, R19, 0x1, R17 ;  /* 0x0000000113111824 */ /* 0x000fe400078e0211 */
[----:B-1----:R-:W-:-:S04]  /*0da0*/  @!P1 IMAD.WIDE.U32 R8, R6, R11, R8 ;  /* 0x0000000b06089225 */ /* 0x002fc800078e0008 */
[----:B------:R-:W-:Y:S02]  /*0db0*/  @!P1 IMAD.MOV.U32 R18, RZ, RZ, R8 ;  /* 0x000000ffff129224 */ /* 0x000fe400078e0008 */
[----:B------:R-:W-:Y:S02]  /*0dc0*/  @!P1 IMAD.MOV.U32 R17, RZ, RZ, R9 ;  /* 0x000000ffff119224 */ /* 0x000fe400078e0009 */
[----:B--2---:R-:W-:-:S04]  /*0dd0*/  IMAD.WIDE.U32 R12, R2, UR4, RZ ;  /* 0x00000004020c7c25 */ /* 0x004fc8000f8e00ff */
[----:B------:R-:W-:Y:S01]  /*0de0*/  IMAD R23, R2, UR5, RZ ;  /* 0x0000000502177c24 */ /* 0x000fe2000f8e02ff */
[----:B------:R0:W-:Y:S03]  /*0df0*/  STL.64 [R1], R12 ;  /* 0x0000000c01007387 */ /* 0x0001e60000100a00 */
[----:B------:R-:W-:Y:S01]  /*0e00*/  IMAD.IADD R23, R13, 0x1, R23 ;  /* 0x000000010d177824 */ /* 0x000fe200078e0217 */
[----:B------:R-:W-:Y:S06]  /*0e10*/  @P0 BRA `(.L_x_11) ;  /* 0x0000000000200947 */ /* 0x000fec0003800000 */
[----:B------:R-:W-:Y:S01]  /*0e20*/  UISETP.GE.U32.AND UP0, UPT, UR40, 0x5, UPT ;  /* 0x000000052800788c */ /* 0x000fe2000bf06070 */
[----:B------:R-:W-:Y:S01]  /*0e30*/  IADD3 R18, P0, R18, R12, RZ ;  /* 0x0000000c12127210 */ /* 0x000fe20007f1e0ff */
[----:B------:R-:W-:Y:S01]  /*0e40*/  UIMAD.WIDE.U32 UR4, UR40, -0x33333333, URZ ;  /* 0xcccccccd280478a5 */ /* 0x000fe2000f8e003f */
[----:B------:R-:W-:-:S03]  /*0e50*/  UMOV UR39, URZ ;  /* 0x0000003f00277c82 */ /* 0x000fc60008000000 */
[----:B------:R-:W-:Y:S01]  /*0e60*/  USHF.R.U32.HI UR4, URZ, 0x2, UR5 ;  /* 0x000000023f047899 */ /* 0x000fe20008011605 */
[----:B------:R-:W-:-:S03]  /*0e70*/  IMAD.X R17, R23, 0x1, R17, P0 ;  /* 0x0000000117117824 */ /* 0x000fc600000e0611 */
[----:B------:R-:W-:Y:S02]  /*0e80*/  UIMAD UR38, UR4, -0x5, UR40 ;  /* 0xfffffffb042678a4 */ /* 0x000fe4000f8e0228 */
[----:B------:R-:W-:-:S12]  /*0e90*/  @UP0 ULOP3.LUT UR39, UR4, 0x1, URZ, 0xc0, !UPT ;  /* 0x0000000104270892 */ /* 0x000fd8000f8ec03f */
.L_x_11:
[----:B------:R-:W-:Y:S01]  /*0ea0*/  ISETP.GE.U32.AND P0, PT, R18, UR8, PT ;  /* 0x0000000812007c0c */ /* 0x000fe2000bf06070 */
[----:B------:R-:W-:Y:S01]  /*0eb0*/  IMAD.MOV.U32 R19, RZ, RZ, -0x1 ;  /* 0xffffffffff137424 */ /* 0x000fe200078e00ff */
[----:B------:R-:W-:Y:S01]  /*0ec0*/  PRMT R8, RZ, 0x7610, R8 ;  /* 0x00007610ff087816 */ /* 0x000fe20000000008 */
[----:B------:R-:W-:Y:S01]  /*0ed0*/  IMAD.MOV.U32 R22, RZ, RZ, -0x1 ;  /* 0xffffffffff167424 */ /* 0x000fe200078e00ff */
[----:B------:R-:W-:Y:S01]  /*0ee0*/  ISETP.GE.U32.AND.EX P0, PT, R17, UR9, PT, P0 ;  /* 0x0000000911007c0c */ /* 0x000fe2000bf06100 */
[----:B------:R-:W-:-:S12]  /*0ef0*/  IMAD.MOV.U32 R2, RZ, RZ, -0x1 ;  /* 0xffffffffff027424 */ /* 0x000fd800078e00ff */
[----:B------:R-:W-:Y:S05]  /*0f00*/  @P0 BRA `(.L_x_12) ;  /* 0x00000004002c0947 */ /* 0x000fea0003800000 */
[----:B------:R-:W1:Y:S01]  /*0f10*/  LDC.64 R26, c[0x0][0x628] ;  /* 0x00018a00ff1a7b82 */ /* 0x000e620000000a00 */
[----:B------:R-:W-:Y:S02]  /*0f20*/  IMAD.MOV.U32 R8, RZ, RZ, R18 ;  /* 0x000000ffff087224 */ /* 0x000fe400078e0012 */
[----:B------:R-:W-:-:S05]  /*0f30*/  IMAD.MOV.U32 R9, RZ, RZ, R17 ;  /* 0x000000ffff097224 */ /* 0x000fca00078e0011 */
[----:B------:R-:W2:Y:S08]  /*0f40*/  LDC R2, c[0x0][0x630] ;  /* 0x00018c00ff027b82 */ /* 0x000eb00000000800 */
[----:B------:R-:W3:Y:S01]  /*0f50*/  LDC.64 R28, c[0x0][0x620] ;  /* 0x00018800ff1c7b82 */ /* 0x000ee20000000a00 */
[----:B-1----:R-:W-:-:S04]  /*0f60*/  ISETP.NE.U32.AND P0, PT, R26, RZ, PT ;  /* 0x000000ff1a00720c */ /* 0x002fc80003f05070 */
[----:B------:R-:W-:-:S13]  /*0f70*/  ISETP.NE.AND.EX P0, PT, R27, RZ, PT, P0 ;  /* 0x000000ff1b00720c */ /* 0x000fda0003f05300 */
[----:B--23--:R-:W-:Y:S05]  /*0f80*/  @!P0 BRA `(.L_x_13) ;  /* 0x0000000000288947 */ /* 0x00cfea0003800000 */
[----:B0-----:R-:W0:Y:S02]  /*0f90*/  LDC R13, c[0x0][0x634] ;  /* 0x00018d00ff0d7b82 */ /* 0x001e240000000800 */
[----:B0-----:R-:W-:-:S05]  /*0fa0*/  IADD3 R13, P0, R18, R13, RZ ;  /* 0x0000000d120d7210 */ /* 0x001fca0007f1e0ff */
[----:B------:R-:W-:-:S04]  /*0fb0*/  IMAD.X R15, RZ, RZ, R17, P0 ;  /* 0x000000ffff0f7224 */ /* 0x000fc800000e0611 */
[----:B------:R-:W-:-:S04]  /*0fc0*/  IMAD.WIDE.U32 R8, R15, R26, RZ ;  /* 0x0000001a0f087225 */ /* 0x000fc800078e00ff */
[----:B------:R-:W-:-:S04]  /*0fd0*/  IMAD.WIDE.U32 R10, P0, R13, R27, R8 ;  /* 0x0000001b0d0a7225 */ /* 0x000fc80007800008 */
[----:B------:R-:W-:-:S04]  /*0fe0*/  IMAD.WIDE.U32 R8, R13, R26, RZ ;  /* 0x0000001a0d087225 */ /* 0x000fc800078e00ff */
[----:B------:R-:W-:Y:S01]  /*0ff0*/  IMAD.X R13, RZ, RZ, RZ, P0 ;  /* 0x000000ffff0d7224 */ /* 0x000fe200000e06ff */
[----:B------:R-:W-:Y:S01]  /*1000*/  IADD3 RZ, P0, R9, R10, RZ ;  /* 0x0000000a09ff7210 */ /* 0x000fe20007f1e0ff */
[----:B------:R-:W-:-:S04]  /*1010*/  IMAD.MOV.U32 R12, RZ, RZ, R11 ;  /* 0x000000ffff0c7224 */ /* 0x000fc800078e000b */
[----:B------:R-:W-:-:S08]  /*1020*/  IMAD.WIDE.U32.X R8, R15, R27, R12, P0 ;  /* 0x0000001b0f087225 */ /* 0x000fd000000e040c */
.L_x_13:
[----:B------:R-:W1:Y:S01]  /*1030*/  LDC.64 R32, c[0x0][0x640] ;  /* 0x00019000ff207b82 */ /* 0x000e620000000a00 */
[-C--:B------:R-:W-:Y:S01]  /*1040*/  SHF.R.U64 R30, R8, R2.reuse, R9 ;  /* 0x00000002081e7219 */ /* 0x080fe20000001209 */
[----:B------:R-:W-:Y:S01]  /*1050*/  IMAD.MOV.U32 R19, RZ, RZ, R17 ;  /* 0x000000ffff137224 */ /* 0x000fe200078e0011 */
[----:B------:R-:W-:Y:S01]  /*1060*/  SHF.R.U32.HI R2, RZ, R2, R9 ;  /* 0x00000002ff027219 */ /* 0x000fe20000011609 */
[----:B------:R-:W-:Y:S01]  /*1070*/  IMAD.MOV.U32 R26, RZ, RZ, 0x1 ;  /* 0x00000001ff1a7424 */ /* 0x000fe200078e00ff */
[----:B------:R-:W-:-:S03]  /*1080*/  IADD3 R11, P0, RZ, -R30, RZ ;  /* 0x8000001eff0b7210 */ /* 0x000fc60007f1e0ff */
[----:B------:R-:W2:Y:S02]  /*1090*/  LDC R10, c[0x0][0x618] ;  /* 0x00018600ff0a7b82 */ /* 0x000ea40000000800 */
[----:B------:R-:W-:-:S04]  /*10a0*/  IMAD.X R9, RZ, RZ, ~R2, P0 ;  /* 0x000000ffff097224 */ /* 0x000fc800000e0e02 */
[-C--:B------:R-:W-:Y:S02]  /*10b0*/  IMAD R2, R9, R28.reuse, RZ ;  /* 0x0000001c09027224 */ /* 0x080fe400078e02ff */
[----:B0-----:R-:W0:Y:S01]  /*10c0*/  LDC R13, c[0x0][0x608] ;  /* 0x00018200ff0d7b82 */ /* 0x001e220000000800 */
[----:B------:R-:W-:-:S04]  /*10d0*/  IMAD.WIDE.U32 R8, R11, R28, R18 ;  /* 0x0000001c0b087225 */ /* 0x000fc800078e0012 */
[----:B------:R-:W-:Y:S02]  /*10e0*/  IMAD R11, R11, R29, R2 ;  /* 0x0000001d0b0b7224 */ /* 0x000fe400078e0202 */
[----:B------:R-:W-:Y:S01]  /*10f0*/  IMAD.MOV.U32 R2, RZ, RZ, -0x1 ;  /* 0xffffffffff027424 */ /* 0x000fe200078e00ff */
[----:B------:R-:W3:Y:S01]  /*1100*/  LDC R31, c[0x0][0x658] ;  /* 0x00019600ff1f7b82 */ /* 0x000ee20000000800 */
[----:B------:R-:W-:Y:S01]  /*1110*/  IMAD.IADD R9, R9, 0x1, R11 ;  /* 0x0000000109097824 */ /* 0x000fe200078e020b */
[----:B-1----:R-:W-:-:S04]  /*1120*/  ISETP.NE.U32.AND P0, PT, R32, RZ, PT ;  /* 0x000000ff2000720c */ /* 0x002fc80003f05070 */
[----:B------:R-:W-:Y:S02]  /*1130*/  ISETP.NE.AND.EX P0, PT, R33, RZ, PT, P0 ;  /* 0x000000ff2100720c */ /* 0x000fe40003f05300 */
[----:B------:R-:W1:Y:S01]  /*1140*/  LDC R29, c[0x0][0x600] ;  /* 0x00018000ff1d7b82 */ /* 0x000e620000000800 */
[-CC-:B--2---:R-:W-:Y:S02]  /*1150*/  SHF.R.U64 R27, R8, R10.reuse, R9.reuse ;  /* 0x0000000a081b7219 */ /* 0x184fe40000001209 */
[----:B------:R-:W-:-:S05]  /*1160*/  SHF.R.U32.HI R8, RZ, R10, R9 ;  /* 0x0000000aff087219 */ /* 0x000fca0000011609 */
[----:B------:R-:W2:Y:S01]  /*1170*/  LDC R22, c[0x0][0x648] ;  /* 0x00019200ff167b82 */ /* 0x000ea20000000800 */
[-CC-:B0-----:R-:W-:Y:S02]  /*1180*/  SHF.R.U64 R34, R27, R13.reuse, R8.reuse ;  /* 0x0000000d1b227219 */ /* 0x181fe40000001208 */
[----:B------:R-:W-:-:S05]  /*1190*/  SHF.R.U32.HI R8, RZ, R13, R8 ;  /* 0x0000000dff087219 */ /* 0x000fca0000011608 */
[----:B------:R-:W0:Y:S01]  /*11a0*/  LDC R24, c[0x0][0x638] ;  /* 0x00018e00ff187b82 */ /* 0x000e220000000800 */
[-CC-:B---3--:R-:W-:Y:S02]  /*11b0*/  SHF.R.U64 R36, R34, R31.reuse, R8.reuse ;  /* 0x0000001f22247219 */ /* 0x188fe40000001208 */
[-C--:B------:R-:W-:Y:S02]  /*11c0*/  SHF.L.U32 R2, R2, R31.reuse, RZ ;  /* 0x0000001f02027219 */ /* 0x080fe400000006ff */
[----:B------:R-:W-:Y:S01]  /*11d0*/  SHF.R.U32.HI R9, RZ, R31, R8 ;  /* 0x0000001fff097219 */ /* 0x000fe20000011608 */
[----:B------:R-:W-:Y:S01]  /*11e0*/  IMAD.MOV.U32 R8, RZ, RZ, R36 ;  /* 0x000000ffff087224 */ /* 0x000fe200078e0024 */
[----:B------:R-:W-:Y:S01]  /*11f0*/  LOP3.LUT R15, RZ, R2, RZ, 0x33, !PT ;  /* 0x00000002ff0f7212 */ /* 0x000fe200078e33ff */
[----:B------:R-:W3:Y:S01]  /*1200*/  LDC R28, c[0x0][0x610] ;  /* 0x00018400ff1c7b82 */ /* 0x000ee20000000800 */
[----:B------:R-:W-:Y:S05]  /*1210*/  @!P0 BRA `(.L_x_14) ;  /* 0x0000000000288947 */ /* 0x000fea0003800000 */
[----:B------:R-:W4:Y:S02]  /*1220*/  LDC R13, c[0x0][0x64c] ;  /* 0x00019300ff0d7b82 */ /* 0x000f240000000800 */
[----:B----4-:R-:W-:-:S05]  /*1230*/  IADD3 R13, P0, R36, R13, RZ ;  /* 0x0000000d240d7210 */ /* 0x010fca0007f1e0ff */
        /* <DEDUP_REMOVED lines=8> */
.L_x_14:
[----:B--2---:R-:W-:Y:S01]  /*12c0*/  SHF.R.U64 R7, R8, R22, R9 ;  /* 0x0000001608077219 */ /* 0x004fe20000001209 */
[----:B-1----:R-:W-:Y:S01]  /*12d0*/  VIADD R8, R29, 0xffffffff ;  /* 0xffffffff1d087836 */ /* 0x002fe20000000000 */
[----:B------:R-:W-:Y:S01]  /*12e0*/  SHF.L.U32 R2, R26, R31, RZ ;  /* 0x0000001f1a027219 */ /* 0x000fe200000006ff */
[----:B------:R-:W-:Y:S01]  /*12f0*/  @P1 IMAD R21, R25, R20, R6 ;  /* 0x0000001419151224 */ /* 0x000fe200078e0206 */
[----:B------:R-:W-:Y:S01]  /*1300*/  LOP3.LUT R15, R34, R15, RZ, 0xc0, !PT ;  /* 0x0000000f220f7212 */ /* 0x000fe200078ec0ff */
[----:B------:R-:W-:Y:S01]  /*1310*/  IMAD.MOV R9, RZ, RZ, -R7 ;  /* 0x000000ffff097224 */ /* 0x000fe200078e0a07 */
[----:B------:R-:W-:-:S03]  /*1320*/  LOP3.LUT R8, R27, R8, RZ, 0xc0, !PT ;  /* 0x000000081b087212 */ /* 0x000fc600078ec0ff */
[----:B------:R-:W-:Y:S02]  /*1330*/  IMAD R6, R2, R7, R15 ;  /* 0x0000000702067224 */ /* 0x000fe400078e020f */
[----:B0-----:R-:W-:Y:S02]  /*1340*/  IMAD R2, R9, R24, R36 ;  /* 0x0000001809027224 */ /* 0x001fe400078e0224 */
[----:B---3--:R-:W-:Y:S02]  /*1350*/  IMAD R19, R6, R28, R21 ;  /* 0x0000001c06137224 */ /* 0x008fe400078e0215 */
[----:B------:R-:W-:Y:S02]  /*1360*/  IMAD R2, R2, R29, R8 ;  /* 0x0000001d02027224 */ /* 0x000fe400078e0208 */
[----:B------:R-:W-:-:S03]  /*1370*/  IMAD.MOV.U32 R6, RZ, RZ, 0x1 ;  /* 0x00000001ff067424 */ /* 0x000fc600078e00ff */
[----:B------:R-:W-:Y:S02]  /*1380*/  SEL R22, R2, R19, !P1 ;  /* 0x0000001302167207 */ /* 0x000fe40004800000 */
[----:B------:R-:W-:Y:S01]  /*1390*/  SEL R19, R19, R2, !P1 ;  /* 0x0000000213137207 */ /* 0x000fe20004800000 */
[----:B------:R-:W-:Y:S01]  /*13a0*/  IMAD.MOV.U32 R2, RZ, RZ, R30 ;  /* 0x000000ffff027224 */ /* 0x000fe200078e001e */
[----:B------:R-:W-:-:S07]  /*13b0*/  PRMT R8, R6, 0x7610, R8 ;  /* 0x0000761006087816 */ /* 0x000fce0000000008 */
.L_x_12:
[----:B------:R-:W-:Y:S05]  /*13c0*/  @!P2 BRA `(.L_x_15) ;  /* 0x00000000000ca947 */ /* 0x000fea0003800000 */
[----:B------:R-:W-:Y:S01]  /*13d0*/  UCGABAR_WAIT ;  /* 0x0000000000007dc7 */ /* 0x000fe20008000000 */
[----:B------:R-:W-:Y:S01]  /*13e0*/  CCTL.IVALL ;  /* 0x00000000ff00798f */ /* 0x000fe20002000000 */
[----:B------:R-:W-:Y:S05]  /*13f0*/  BRA `(.L_x_16) ;  /* 0x0000000000047947 */ /* 0x000fea0003800000 */
.L_x_15:
[----:B------:R-:W-:Y:S06]  /*1400*/  BAR.SYNC.DEFER_BLOCKING 0x0 ;  /* 0x0000000000007b1d */ /* 0x000fec0000010000 */
.L_x_16:
[----:B------:R-:W-:Y:S05]  /*1410*/  @!P3 BRA `(.L_x_17) ;  /* 0x000000900088b947 */ /* 0x000fea0003800000 */
[----:B------:R-:W-:-:S13]  /*1420*/  ISETP.GT.U32.AND P0, PT, R35, 0x1, PT ;  /* 0x000000012300780c */ /* 0x000fda0003f04070 */
[----:B------:R-:W-:Y:S05]  /*1430*/  @P0 EXIT ;  /* 0x000000000000094d */ /* 0x000fea0003800000 */
.L_x_18:
[----:B------:R-:W-:-:S08]  /*1440*/  NOP ;  /* 0x0000000000007918 */ /* 0x000fd00000000000 */
[----:B------:R-:W1:Y:S02]  /*1450*/  USETMAXREG.TRY_ALLOC.CTAPOOL UP0, 0xe8 ;  /* 0x000000e8000079c8 */ /* 0x000e640008000600 */
[----:B-1----:R-:W-:-:S13]  /*1460*/  PLOP3.LUT P0, PT, PT, PT, UP0, 0x80, 0x0 ;  /* 0x000000000000781c */ /* 0x002fda0003f0f008 */
[----:B------:R-:W-:Y:S05]  /*1470*/  @!P0 BRA `(.L_x_18) ;  /* 0xfffffffc00f08947 */ /* 0x000fea000383ffff */
[----:B------:R-:W-:-:S13]  /*1480*/  LOP3.LUT P0, RZ, R8, 0xff, RZ, 0xc0, !PT ;  /* 0x000000ff08ff7812 */ /* 0x000fda000780c0ff */
[----:B------:R-:W-:Y:S05]  /*1490*/  @!P0 EXIT ;  /* 0x000000000000894d */ /* 0x000fea0003800000 */
[----:B------:R-:W1:Y:S01]  /*14a0*/  S2UR UR4, SR_CgaCtaId ;  /* 0x00000000000479c3 */ /* 0x000e620000008800 */
[----:B------:R-:W-:Y:S01]  /*14b0*/  VIADD R14, R14, 0xffffffff ;  /* 0xffffffff0e0e7836 */ /* 0x000fe20000000000 */
[CC--:B------:R-:W-:Y:S01]  /*14c0*/  LEA.HI R4, R0.reuse, R3.reuse, RZ, 0x2 ;  /* 0x0000000300047211 */ /* 0x0c0fe200078f10ff */
[----:B------:R-:W-:Y:S01]  /*14d0*/  UMOV UR41, 0x400 ;  /* 0x0000040000297882 */ /* 0x000fe20000000000 */
[----:B------:R-:W-:Y:S01]  /*14e0*/  LEA.HI R0, R0, R3, RZ, 0x5 ;  /* 0x0000000300007211 */ /* 0x000fe200078f28ff */
[----:B------:R-:W-:Y:S01]  /*14f0*/  UISETP.LT.AND UP0, UPT, UR40, 0x1, UPT ;  /* 0x000000012800788c */ /* 0x000fe2000bf01270 */
[----:B------:R-:W-:Y:S01]  /*1500*/  R2UR UR42, R14 ;  /* 0x000000000e2a72ca */ /* 0x000fe200000e0000 */
[----:B------:R-:W-:Y:S01]  /*1510*/  USHF.L.U32 UR44, UR40, 0x1, URZ ;  /* 0x00000001282c7899 */ /* 0x000fe2000800063f */
[--C-:B------:R-:W-:Y:S01]  /*1520*/  SHF.R.S32.HI R156, RZ, 0x2, R4.reuse ;  /* 0x00000002ff9c7819 */ /* 0x100fe20000011404 */
[----:B------:R-:W-:Y:S01]  /*1530*/  USEL UR43, UR40, 0x1, UP0 ;  /* 0x00000001282b7887 */ /* 0x000fe20008000000 */
[----:B------:R-:W-:-:S02]  /*1540*/  SHF.R.S32.HI R5, RZ, 0x1f, R4 ;  /* 0x0000001fff057819 */ /* 0x000fc40000011404 */
[----:B------:R-:W-:Y:S01]  /*1550*/  LOP3.LUT R158, R4, 0xfffffffc, RZ, 0xc0, !PT ;  /* 0xfffffffc049e7812 */ /* 0x000fe200078ec0ff */
[----:B------:R-:W-:Y:S01]  /*1560*/  UIADD3 UR43, -UR43, UR40, URZ ;  /* 0x000000282b2b7290 */ /* 0x000fe2000fffe13f */
[----:B------:R-:W-:Y:S02]  /*1570*/  LEA.HI R5, R5, R156, RZ, 0x3 ;  /* 0x0000009c05057211 */ /* 0x000fe400078f18ff */
[----:B------:R-:W-:Y:S01]  /*1580*/  ISETP.NE.AND P0, PT, R14, RZ, PT ;  /* 0x000000ff0e00720c */ /* 0x000fe20003f05270 */
[----:B------:R-:W-:Y:S01]  /*1590*/  IMAD.IADD R158, R3, 0x1, -R158 ;  /* 0x00000001039e7824 */ /* 0x000fe200078e0a9e */
[----:B------:R-:W-:Y:S01]  /*15a0*/  LOP3.LUT R5, R5, 0xfffffff8, RZ, 0xc0, !PT ;  /* 0xfffffff805057812 */ /* 0x000fe200078ec0ff */
[----:B------:R-:W-:Y:S01]  /*15b0*/  USHF.L.U32 UR42, UR42, 0x3, URZ ;  /* 0x000000032a2a7899 */ /* 0x000fe2000800063f */
[----:B------:R-:W-:Y:S02]  /*15c0*/  LOP3.LUT R176, R16, 0x1, RZ, 0xfc, !PT ;  /* 0x0000000110b07812 */ /* 0x000fe400078efcff */
[----:B------:R-:W-:Y:S01]  /*15d0*/  SEL R177, RZ, 0x1, P0 ;  /* 0x00000001ffb17807 */ /* 0x000fe20000000000 */
[----:B------:R-:W-:Y:S01]  /*15e0*/  IMAD.IADD R156, R156, 0x1, -R5 ;  /* 0x000000019c9c7824 */ /* 0x000fe200078e0a05 */
[----:B-1----:R-:W-:Y:S01]  /*15f0*/  ULEA UR41, UR4, UR41, 0x18 ;  /* 0x0000002904297291 */ /* 0x002fe2000f8ec03f */
[----:B------:R-:W-:Y:S01]  /*1600*/  SHF.R.S32.HI R5, RZ, 0x5, R0 ;  /* 0x00000005ff057819 */ /* 0x000fe20000011400 */
[----:B------:R-:W-:Y:S01]  /*1610*/  IMAD.U32 R160, RZ, RZ, UR42 ;  /* 0x0000002affa07e24 */ /* 0x000fe2000f8e00ff */
[----:B------:R-:W-:Y:S01]  /*1620*/  ULDC UR4, c[0x0][0x284] ;  /* 0x0000a10000047ab9 */ /* 0x000fe20000000800 */
[----:B------:R-:W-:Y:S01]  /*1630*/  UIADD3 UR45, UR41, 0x60, URZ ;  /* 0x00000060292d7890 */ /* 0x000fe2000fffe03f */
[--C-:B------:R-:W-:Y:S01]  /*1640*/  SHF.R.S32.HI R157, RZ, 0x1f, R156.reuse ;  /* 0x0000001fff9d7819 */ /* 0x100fe2000001149c */
[----:B------:R-:W-:Y:S01]  /*1650*/  IMAD R163, R5, -0x10, -R156 ;  /* 0xfffffff005a37824 */ /* 0x000fe200078e0a9c */
[----:B------:R-:W-:-:S02]  /*1660*/  LOP3.LUT R162, R160, 0x8, RZ, 0xc0, !PT ;  /* 0x00000008a0a27812 */ /* 0x000fc400078ec0ff */
[----:B------:R-:W-:Y:S01]  /*1670*/  LOP3.LUT R160, R160, 0x8, RZ, 0xc, !PT ;  /* 0x00000008a0a07812 */ /* 0x000fe200078e0cff */
[----:B------:R-:W-:Y:S01]  /*1680*/  IMAD.U32 R159, RZ, RZ, UR45 ;  /* 0x0000002dff9f7e24 */ /* 0x000fe2000f8e00ff */
[----:B------:R-:W-:Y:S01]  /*1690*/  LOP3.LUT R162, R162, 0x18, RZ, 0x3c, !PT ;  /* 0x00000018a2a27812 */ /* 0x000fe200078e3cff */
[----:B------:R-:W-:-:S04]  /*16a0*/  IMAD.WIDE R156, R5, 0x10, R156 ;  /* 0x00000010059c7825 */ /* 0x000fc800078e029c */
[----:B------:R-:W-:Y:S02]  /*16b0*/  VIADD R161, R159, UR42 ;  /* 0x0000002a9fa17c36 */ /* 0x000fe40008000000 */
[----:B------:R-:W-:-:S07]  /*16c0*/  VIADD R163, R163, UR4 ;  /* 0x00000004a3a37c36 */ /* 0x000fce0008000000 */
.L_x_294:
[----:B------:R-:W-:Y:S01]  /*16d0*/  SHF.L.U32 R0, R177, 0x1f, RZ ;  /* 0x0000001fb1007819 */ /* 0x000fe200000006ff */
[----:B------:R-:W-:Y:S02]  /*16e0*/  ULDC UR4, c[0x0][0x28c] ;  /* 0x0000a30000047ab9 */ /* 0x000fe40000000800 */
[----:B------:R-:W-:Y:S01]  /*16f0*/  ISETP.LT.AND P1, PT, RZ, UR4, PT ;  /* 0x00000004ff007c0c */ /* 0x000fe2000bf21270 */
[----:B------:R-:W1:Y:S02]  /*1700*/  SYNCS.PHASECHK.TRANS64.TRYWAIT P0, [R159+UR42], R0 ;  /* 0x000000009f0075a7 */ /* 0x000e64000800016a */
[----:B01-34-:R-:W-:Y:S10]  /*1710*/  @!P0 BRA `(.L_x_19) ;  /* 0x000000a000008947 */ /* 0x01bff40003800000 */
.L_x_317:
[----:B------:R-:W-:Y:S05]  /*1720*/  @P1 BRA `(.L_x_20) ;  /* 0x0000000000401947 */ /* 0x000fea0003800000 */
[----:B-1----:R-:W-:Y:S01]  /*1730*/  MOV R0, 0x0 ;  /* 0x0000000000007802 */ /* 0x002fe20000000f00 */
[----:B------:R-:W-:Y:S01]  /*1740*/  ULDC.64 UR4, c[0x4][0x68] ;  /* 0x01001a0000047ab9 */ /* 0x000fe20000000a00 */
[----:B------:R-:W-:Y:S01]  /*1750*/  ULDC.64 UR6, c[0x4][0x8] ;  /* 0x0100020000067ab9 */ /* 0x000fe20000000a00 */
[----:B------:R-:W-:Y:S01]  /*1760*/  IMAD.U32 R4, RZ, RZ, UR4 ;  /* 0x00000004ff047e24 */ /* 0x000fe2000f8e00ff */
[----:B------:R1:W2:Y:S01]  /*1770*/  LDC.64 R14, c[0x4][R0] ;  /* 0x01000000000e7b82 */ /* 0x0002a20000000a00 */
[----:B------:R-:W-:Y:S01]  /*1780*/  IMAD.U32 R5, RZ, RZ, UR5 ;  /* 0x00000005ff057e24 */ /* 0x000fe2000f8e00ff */
[----:B------:R-:W-:Y:S01]  /*1790*/  ULDC.64 UR4, c[0x4][0x70] ;  /* 0x01001c0000047ab9 */ /* 0x000fe20000000a00 */
[----:B------:R-:W-:Y:S02]  /*17a0*/  IMAD.U32 R10, RZ, RZ, UR6 ;  /* 0x00000006ff0a7e24 */ /* 0x000fe4000f8e00ff */
[----:B------:R-:W-:Y:S02]  /*17b0*/  IMAD.U32 R6, RZ, RZ, UR4 ;  /* 0x00000004ff067e24 */ /* 0x000fe4000f8e00ff */
[----:B------:R-:W-:-:S02]  /*17c0*/  IMAD.U32 R7, RZ, RZ, UR5 ;  /* 0x00000005ff077e24 */ /* 0x000fc4000f8e00ff */
[----:B------:R-:W-:Y:S02]  /*17d0*/  IMAD.U32 R11, RZ, RZ, UR7 ;  /* 0x00000007ff0b7e24 */ /* 0x000fe4000f8e00ff */
[----:B------:R-:W-:Y:S02]  /*17e0*/  IMAD.MOV.U32 R8, RZ, RZ, 0x1e1 ;  /* 0x000001e1ff087424 */ /* 0x000fe400078e00ff */
[----:B0-----:R-:W-:Y:S02]  /*17f0*/  IMAD.MOV.U32 R12, RZ, RZ, 0x1 ;  /* 0x00000001ff0c7424 */ /* 0x001fe400078e00ff */
[----:B-1----:R-:W-:-:S07]  /*1800*/  IMAD.MOV.U32 R13, RZ, RZ, RZ ;  /* 0x000000ffff0d7224 */ /* 0x002fce00078e00ff */
[----:B------:R-:W-:-:S07]  /*1810*/  LEPC R20, `(.L_x_20) ;  /* 0x000000001014794e */ /* 0x000fce0000000000 */
[----:B--2--5:R-:W-:Y:S05]  /*1820*/  CALL.ABS.NOINC R14 ;  /* 0x000000000e007343 */ /* 0x024fea0003c00000 */
.L_x_20:
[----:B------:R-:W-:-:S13]  /*1830*/  ISETP.NE.AND P0, PT, R176, 0x3, PT ;  /* 0x00000003b000780c */ /* 0x000fda0003f05270 */
[----:B------:R-:W-:Y:S05]  /*1840*/  @!P0 BRA `(.L_x_21) ;  /* 0x0000000000048947 */ /* 0x000fea0003800000 */
[----:B------:R-:W-:Y:S01]  /*1850*/  BPT.TRAP 0x1 ;  /* 0x000000040000795c */ /* 0x000fe20000300000 */
.L_x_21:
[----:B------:R-:W-:Y:S02]  /*1860*/  IMAD.U32 R3, RZ, RZ, UR38 ;  /* 0x00000026ff037e24 */ /* 0x000fe4000f8e00ff */
[----:B-1----:R-:W-:-:S03]  /*1870*/  IMAD.U32 R0, RZ, RZ, UR39 ;  /* 0x00000027ff007e24 */ /* 0x002fc6000f8e00ff */
[----:B------:R-:W-:Y:S02]  /*1880*/  LEA R3, R3, UR41, 0x3 ;  /* 0x0000002903037c11 */ /* 0x000fe4000f8e18ff */
[----:B------:R-:W-:-:S04]  /*1890*/  SHF.L.U32 R0, R0, 0x1f, RZ ;  /* 0x0000001f00007819 */ /* 0x000fc800000006ff */
[----:B------:R1:W2:Y:S01]  /*18a0*/  SYNCS.PHASECHK.TRANS64.TRYWAIT P1, [R3+URZ], R0 ;  /* 0x00000000030075a7 */ /* 0x0002a2000802017f */
[----:B------:R-:W-:Y:S05]  /*18b0*/  @!P0 BRA `(.L_x_22) ;  /* 0x0000000000048947 */ /* 0x000fea0003800000 */
[----:B------:R-:W-:Y:S01]  /*18c0*/  BPT.TRAP 0x1 ;  /* 0x000000040000795c */ /* 0x000fe20000300000 */
.L_x_22:
[----:B------:R-:W-:-:S05]  /*18d0*/  IMAD.U32 R4, RZ, RZ, UR43 ;  /* 0x0000002bff047e24 */ /* 0x000fca000f8e00ff */
[----:B------:R-:W-:Y:S01]  /*18e0*/  ISETP.GE.AND P2, PT, R4, 0x1, PT ;  /* 0x000000010400780c */ /* 0x000fe20003f46270 */
[----:B--2---:R-:W-:-:S12]  /*18f0*/  @P1 BRA `(.L_x_23) ;  /* 0x0000000000081947 */ /* 0x004fd80003800000 */
[----:B------:R-:W2:Y:S02]  /*1900*/  SYNCS.PHASECHK.TRANS64.TRYWAIT P1, [R3+URZ], R0 ;  /* 0x00000000030075a7 */ /* 0x000ea4000802017f */
[----:B--2---:R-:W-:Y:S05]  /*1910*/  @!P1 BRA `(.L_x_24) ;  /* 0x0000009c00949947 */ /* 0x004fea0003800000 */
.L_x_23:
[----:B------:R-:W-:Y:S05]  /*1920*/  WARPSYNC.ALL ;  /* 0x0000000000007948 */ /* 0x000fea0003800000 */
[----:B------:R-:W-:Y:S01]  /*1930*/  UIADD3 UR4, UR41, 0x180, URZ ;  /* 0x0000018029047890 */ /* 0x000fe2000fffe03f */
[----:B------:R-:W-:Y:S01]  /*1940*/  WARPGROUP.ARRIVE ;  /* 0x00000000000079c5 */ /* 0x000fe20000000000 */
[----:B------:R-:W-:Y:S02]  /*1950*/  UIADD3 UR5, UR41, 0xa180, URZ ;  /* 0x0000a18029057890 */ /* 0x000fe4000fffe03f */
[----:B------:R-:W-:Y:S02]  /*1960*/  USHF.R.U32.HI UR4, URZ, 0x4, UR4 ;  /* 0x000000043f047899 */ /* 0x000fe40008011604 */
[----:B------:R-:W-:-:S02]  /*1970*/  USHF.R.U32.HI UR5, URZ, 0x4, UR5 ;  /* 0x000000043f057899 */ /* 0x000fc40008011605 */
[----:B------:R-:W-:Y:S02]  /*1980*/  ULOP3.LUT UR4, UR4, 0x3fff, URZ, 0xc0, !UPT ;  /* 0x00003fff04047892 */ /* 0x000fe4000f8ec03f */
[----:B------:R-:W-:Y:S02]  /*1990*/  ULOP3.LUT UR5, UR5, 0x3fff, URZ, 0xc0, !UPT ;  /* 0x00003fff05057892 */ /* 0x000fe4000f8ec03f */
[----:B------:R-:W-:Y:S02]  /*19a0*/  ULOP3.LUT UR8, UR4, 0x10000, URZ, 0xfc, !UPT ;  /* 0x0001000004087892 */ /* 0x000fe4000f8efc3f */
[----:B------:R-:W-:Y:S02]  /*19b0*/  ULOP3.LUT UR9, UR5, 0x10000, URZ, 0xfc, !UPT ;  /* 0x0001000005097892 */ /* 0x000fe4000f8efc3f */
[----:B------:R-:W-:Y:S02]  /*19c0*/  ULEA UR10, UR38, UR8, 0x9 ;  /* 0x00000008260a7291 */ /* 0x000fe4000f8e483f */
[----:B------:R-:W-:Y:S01]  /*19d0*/  ULEA UR11, UR38, UR9, 0xb ;  /* 0x00000009260b7291 */ /* 0x000fe2000f8e583f */
[----:B------:R-:W-:Y:S01]  /*19e0*/  UMOV UR5, 0x40000040 ;  /* 0x4000004000057882 */ /* 0x000fe20000000000 */
[----:B------:R-:W-:-:S03]  /*19f0*/  UMOV UR7, 0x40000040 ;  /* 0x4000004000077882 */ /* 0x000fc60000000000 */
[----:B------:R-:W-:Y:S02]  /*1a00*/  UMOV UR4, UR10 ;  /* 0x0000000a00047c82 */ /* 0x000fe40008000000 */
[----:B------:R-:W-:Y:S02]  /*1a10*/  UMOV UR6, UR11 ;  /* 0x0000000b00067c82 */ /* 0x000fe40008000000 */
[----:B------:R-:W-:Y:S01]  /*1a20*/  HGMMA.64x256x8.F32.TF32 R24, gdesc[UR4], RZ, !UPT, gsb0 ;  /* 0x07e00000041879f0 */ /* 0x000fe2000c0028ff */
[----:B------:R-:W-:Y:S02]  /*1a30*/  UIADD3 UR4, UR10, 0x2, URZ ;  /* 0x000000020a047890 */ /* 0x000fe4000fffe03f */
[----:B------:R-:W-:Y:S01]  /*1a40*/  UIADD3 UR6, UR11, 0x2, URZ ;  /* 0x000000020b067890 */ /* 0x000fe2000fffe03f */
[----:B------:R-:W-:Y:S01]  /*1a50*/  UMOV UR5, 0x40000040 ;  /* 0x4000004000057882 */ /* 0x000fe20000000000 */
[----:B------:R-:W-:Y:S01]  /*1a60*/  UMOV UR7, 0x40000040 ;  /* 0x4000004000077882 */ /* 0x000fe20000000000 */
[----:B------:R-:W-:-:S02]  /*1a70*/  WARPGROUP.DEPBAR.LE gsb0, 0x0 ;  /* 0x00008000000079c5 */ /* 0x000fc40000010000 */
[----:B------:R-:W-:-:S15]  /*1a80*/  WARPGROUP.ARRIVE ;  /* 0x00000000000079c5 */ /* 0x000fde0000000000 */
[----:B------:R-:W-:-:S05]  /*1a90*/  NOP ;  /* 0x0000000000007918 */ /* 0x000fca0000000000 */
[----:B------:R-:W-:Y:S01]  /*1aa0*/  HGMMA.64x256x8.F32.TF32 R24, gdesc[UR4], R24, gsb0 ;  /* 0x07e00000041879f0 */ /* 0x000fe20008002818 */
[----:B------:R-:W-:Y:S02]  /*1ab0*/  UIADD3 UR4, UR10, 0x4, URZ ;  /* 0x000000040a047890 */ /* 0x000fe4000fffe03f */
[----:B------:R-:W-:Y:S01]  /*1ac0*/  UIADD3 UR6, UR11, 0x4, URZ ;  /* 0x000000040b067890 */ /* 0x000fe2000fffe03f */
[----:B------:R-:W-:Y:S01]  /*1ad0*/  UMOV UR5, 0x40000040 ;  /* 0x4000004000057882 */ /* 0x000fe20000000000 */
[----:B------:R-:W-:Y:S01]  /*1ae0*/  UMOV UR7, 0x40000040 ;  /* 0x4000004000077882 */ /* 0x000fe20000000000 */
[----:B------:R-:W-:Y:S02]  /*1af0*/  WARPGROUP.DEPBAR.LE gsb0, 0x0 ;  /* 0x00008000000079c5 */ /* 0x000fe40000010000 */
        /* <DEDUP_REMOVED lines=10> */
[----:B------:R-:W-:Y:S03]  /*1ba0*/  HGMMA.64x256x8.F32.TF32 R24, gdesc[UR4], R24, gsb0 ;  /* 0x07e00000041879f0 */ /* 0x000fe60008002818 */
[----:B------:R-:W-:Y:S02]  /*1bb0*/  WARPGROUP.DEPBAR.LE gsb0, 0x0 ;  /* 0x00008000000079c5 */ /* 0x000fe40000010000 */
[----:B------:R-:W-:Y:S05]  /*1bc0*/  @!P2 BRA `(.L_x_25) ;  /* 0x000000040020a947 */ /* 0x000fea0003800000 */
[----:B------:R-:W-:Y:S01]  /*1bd0*/  UIADD3 UR4, UR38, 0x1, URZ ;  /* 0x0000000126047890 */ /* 0x000fe2000fffe03f */
[----:B-12---:R-:W-:Y:S02]  /*1be0*/  IMAD.U32 R0, RZ, RZ, UR43 ;  /* 0x0000002bff007e24 */ /* 0x006fe4000f8e00ff */
[----:B------:R-:W-:Y:S01]  /*1bf0*/  IMAD.U32 R3, RZ, RZ, UR38 ;  /* 0x00000026ff037e24 */ /* 0x000fe2000f8e00ff */
[----:B------:R-:W-:-:S04]  /*1c00*/  UISETP.NE.AND UP0, UPT, UR4, 0x5, UPT ;  /* 0x000000050400788c */ /* 0x000fc8000bf05270 */
[----:B------:R-:W-:Y:S02]  /*1c10*/  USEL UR5, URZ, 0x1, UP0 ;  /* 0x000000013f057887 */ /* 0x000fe40008000000 */
[----:B------:R-:W-:Y:S02]  /*1c20*/  USEL UR10, UR4, URZ, UP0 ;  /* 0x0000003f040a7287 */ /* 0x000fe40008000000 */
[----:B------:R-:W-:-:S06]  /*1c30*/  ULOP3.LUT UR5, UR39, UR5, URZ, 0x3c, !UPT ;  /* 0x0000000527057292 */ /* 0x000fcc000f8e3c3f */
[----:B------:R-:W-:-:S07]  /*1c40*/  IMAD.U32 R6, RZ, RZ, UR5 ;  /* 0x00000005ff067e24 */ /* 0x000fce000f8e00ff */
.L_x_32:
[----:B------:R-:W-:Y:S05]  /*1c50*/  @!P0 BRA `(.L_x_26) ;  /* 0x0000000000048947 */ /* 0x000fea0003800000 */
[----:B------:R-:W-:Y:S01]  /*1c60*/  BPT.TRAP 0x1 ;  /* 0x000000040000795c */ /* 0x000fe20000300000 */
.L_x_26:
[----:B------:R-:W-:Y:S01]  /*1c70*/  ULEA UR4, UR10, UR41, 0x3 ;  /* 0x000000290a047291 */ /* 0x000fe2000f8e183f */
[----:B------:R-:W-:-:S08]  /*1c80*/  SHF.L.U32 R4, R6, 0x1f, RZ ;  /* 0x0000001f06047819 */ /* 0x000fd000000006ff */
[----:B------:R1:W2:Y:S01]  /*1c90*/  SYNCS.PHASECHK.TRANS64.TRYWAIT P1, [UR4], R4 ;  /* 0x00000004ff0075a7 */ /* 0x0002a20008020144 */
[----:B------:R-:W-:Y:S05]  /*1ca0*/  @!P0 BRA `(.L_x_27) ;  /* 0x0000000000048947 */ /* 0x000fea0003800000 */
[----:B------:R-:W-:Y:S01]  /*1cb0*/  BPT.TRAP 0x1 ;  /* 0x000000040000795c */ /* 0x000fe20000300000 */
.L_x_27:
[----:B--2---:R-:W-:Y:S05]  /*1cc0*/  @P1 BRA `(.L_x_28) ;  /* 0x0000000000081947 */ /* 0x004fea0003800000 */
[----:B------:R-:W2:Y:S02]  /*1cd0*/  SYNCS.PHASECHK.TRANS64.TRYWAIT P1, [UR4], R4 ;  /* 0x00000004ff0075a7 */ /* 0x000ea40008020144 */
[----:B--2---:R-:W-:Y:S05]  /*1ce0*/  @!P1 BRA `(.L_x_29) ;  /* 0x0000009800b49947 */ /* 0x004fea0003800000 */
.L_x_28:
[----:B------:R-:W-:Y:S01]  /*1cf0*/  ULEA UR11, UR10, UR8, 0x9 ;  /* 0x000000080a0b7291 */ /* 0x000fe2000f8e483f */
[----:B------:R-:W-:Y:S01]  /*1d00*/  WARPGROUP.ARRIVE ;  /* 0x00000000000079c5 */ /* 0x000fe20000000000 */
[----:B------:R-:W-:Y:S01]  /*1d10*/  ULEA UR12, UR10, UR9, 0xb ;  /* 0x000000090a0c7291 */ /* 0x000fe2000f8e583f */
[----:B------:R-:W-:Y:S01]  /*1d20*/  UMOV UR5, 0x40000040 ;  /* 0x4000004000057882 */ /* 0x000fe20000000000 */
[----:B------:R-:W-:-:S03]  /*1d30*/  UMOV UR7, 0x40000040 ;  /* 0x4000004000077882 */ /* 0x000fc60000000000 */
[----:B------:R-:W-:Y:S02]  /*1d40*/  UMOV UR4, UR11 ;  /* 0x0000000b00047c82 */ /* 0x000fe40008000000 */
[----:B------:R-:W-:Y:S02]  /*1d50*/  UMOV UR6, UR12 ;  /* 0x0000000c00067c82 */ /* 0x000fe40008000000 */
[----:B------:R-:W-:Y:S01]  /*1d60*/  HGMMA.64x256x8.F32.TF32 R24, gdesc[UR4], R24, gsb0 ;  /* 0x07e00000041879f0 */ /* 0x000fe20008002818 */
        /* <DEDUP_REMOVED lines=26> */
[----:B------:R-:W-:Y:S01]  /*1f10*/  BPT.TRAP 0x1 ;  /* 0x000000040000795c */ /* 0x000fe20000300000 */
.L_x_30:
[----:B------:R-:W-:-:S13]  /*1f20*/  ISETP.NE.AND P1, PT, R153, RZ, PT ;  /* 0x000000ff9900720c */ /* 0x000fda0003f25270 */
[----:B-12---:R-:W-:-:S05]  /*1f30*/  @P1 LEA R4, R3, UR41, 0x3 ;  /* 0x0000002903041c11 */ /* 0x006fca000f8e18ff */
[----:B------:R-:W-:-:S05]  /*1f40*/  @P1 VIADD R5, R4, 0x28 ;  /* 0x0000002804051836 */ /* 0x000fca0000000000 */
[----:B------:R-:W-:-:S04]  /*1f50*/  @P1 PRMT R5, R152, 0x654, R5 ;  /* 0x0000065498051816 */ /* 0x000fc80000000005 */
[----:B------:R1:W-:Y:S01]  /*1f60*/  @P1 SYNCS.ARRIVE.TRANS64.RED.A1T0 RZ, [R5+URZ], RZ ;  /* 0x000000ff05ff19a7 */ /* 0x0003e2000810043f */
[----:B------:R-:W-:-:S13]  /*1f70*/  ISETP.GT.U32.AND P1, PT, R16, 0x1, PT ;  /* 0x000000011000780c */ /* 0x000fda0003f24070 */
[----:B-1----:R-:W-:Y:S05]  /*1f80*/  @P1 BRA `(.L_x_31) ;  /* 0x0000000000041947 */ /* 0x002fea0003800000 */
[----:B------:R-:W-:Y:S01]  /*1f90*/  BPT.TRAP 0x1 ;  /* 0x000000040000795c */ /* 0x000fe20000300000 */
.L_x_31:
[----:B------:R-:W-:Y:S01]  /*1fa0*/  UIADD3 UR10, UR10, 0x1, URZ ;  /* 0x000000010a0a7890 */ /* 0x000fe2000fffe03f */
[C---:B------:R-:W-:Y:S01]  /*1fb0*/  ISETP.GT.AND P2, PT, R0.reuse, 0x1, PT ;  /* 0x000000010000780c */ /* 0x040fe20003f44270 */
[----:B------:R-:W-:Y:S02]  /*1fc0*/  VIADD R3, R3, 0x1 ;  /* 0x0000000103037836 */ /* 0x000fe40000000000 */
[----:B------:R-:W-:Y:S01]  /*1fd0*/  UISETP.NE.AND UP0, UPT, UR10, 0x5, UPT ;  /* 0x000000050a00788c */ /* 0x000fe2000bf05270 */
[----:B------:R-:W-:Y:S02]  /*1fe0*/  VIADD R0, R0, 0xffffffff ;  /* 0xffffffff00007836 */ /* 0x000fe40000000000 */
[C---:B------:R-:W-:Y:S01]  /*1ff0*/  ISETP.NE.AND P1, PT, R3.reuse, 0x5, PT ;  /* 0x000000050300780c */ /* 0x040fe20003f25270 */
[----:B------:R-:W-:Y:S02]  /*2000*/  USEL UR4, URZ, 0x1, UP0 ;  /* 0x000000013f047887 */ /* 0x000fe40008000000 */
[----:B------:R-:W-:Y:S01]  /*2010*/  USEL UR10, UR10, URZ, UP0 ;  /* 0x0000003f0a0a7287 */ /* 0x000fe20008000000 */
[----:B------:R-:W-:-:S03]  /*2020*/  SEL R3, R3, RZ, P1 ;  /* 0x000000ff03037207 */ /* 0x000fc60000800000 */
[----:B------:R-:W-:Y:S01]  /*2030*/  LOP3.LUT R6, R6, UR4, RZ, 0x3c, !PT ;  /* 0x0000000406067c12 */ /* 0x000fe2000f8e3cff */
[----:B------:R-:W-:Y:S07]  /*2040*/  @P2 BRA `(.L_x_32) ;  /* 0xfffffffc00002947 */ /* 0x000fee000383ffff */
.L_x_25:
[----:B-12---:R-:W1:Y:S01]  /*2050*/  LDC R0, c[0x0][0x28c] ;  /* 0x0000a300ff007b82 */ /* 0x006e620000000800 */
[----:B------:R2:W-:Y:S01]  /*2060*/  SYNCS.ARRIVE.TRANS64.A1T0 RZ, [R160+UR45], RZ ;  /* 0x000000ffa0ff79a7 */ /* 0x0005e2000810002d */
[----:B-1----:R-:W-:-:S13]  /*2070*/  ISETP.GE.AND P1, PT, R0, 0x1, PT ;  /* 0x000000010000780c */ /* 0x002fda0003f26270 */
[----:B--2---:R-:W-:Y:S05]  /*2080*/  @!P1 BRA `(.L_x_33) ;  /* 0x0000000000449947 */ /* 0x004fea0003800000 */
[----:B------:R-:W-:Y:S05]  /*2090*/  @!P0 BRA `(.L_x_34) ;  /* 0x0000000000048947 */ /* 0x000fea0003800000 */
[----:B------:R-:W-:Y:S01]  /*20a0*/  BPT.TRAP 0x1 ;  /* 0x000000040000795c */ /* 0x000fe20000300000 */
.L_x_34:
[----:B------:R-:W-:-:S13]  /*20b0*/  ISETP.NE.AND P0, PT, R153, RZ, PT ;  /* 0x000000ff9900720c */ /* 0x000fda0003f05270 */
[----:B------:R-:W-:-:S05]  /*20c0*/  VOTEU.ANY UP0, P0 ;  /* 0x00000000003f7886 */ /* 0x000fca0000000100 */
[----:B------:R-:W-:-:S06]  /*20d0*/  @UP0 UIADD3 UR4, UR43, UR38, URZ ;  /* 0x000000262b040290 */ /* 0x000fcc000fffe03f */
[----:B------:R-:W-:Y:S02]  /*20e0*/  IMAD.U32 R4, RZ, RZ, UR4 ;  /* 0x00000004ff047e24 */ /* 0x000fe4000f8e00ff */
[----:B------:R-:W-:Y:S02]  /*20f0*/  IMAD.U32 R3, RZ, RZ, UR4 ;  /* 0x00000004ff037e24 */ /* 0x000fe4000f8e00ff */
[----:B------:R-:W-:-:S05]  /*2100*/  @P0 IMAD.WIDE.U32 R4, R4, -0x33333333, RZ ;  /* 0xcccccccd04040825 */ /* 0x000fca00078e00ff */
[----:B------:R-:W-:-:S05]  /*2110*/  @P0 SHF.R.U32.HI R0, RZ, 0x2, R5 ;  /* 0x00000002ff000819 */ /* 0x000fca0000011605 */
[----:B------:R-:W-:-:S05]  /*2120*/  @P0 IMAD R0, R0, -0x5, R3 ;  /* 0xfffffffb00000824 */ /* 0x000fca00078e0203 */
[----:B------:R-:W-:-:S05]  /*2130*/  @P0 LEA R0, R0, UR41, 0x3 ;  /* 0x0000002900000c11 */ /* 0x000fca000f8e18ff */
[----:B------:R-:W-:-:S05]  /*2140*/  @P0 VIADD R3, R0, 0x28 ;  /* 0x0000002800030836 */ /* 0x000fca0000000000 */
[----:B------:R-:W-:-:S04]  /*2150*/  @P0 PRMT R3, R152, 0x654, R3 ;  /* 0x0000065498030816 */ /* 0x000fc80000000003 */
[----:B------:R1:W-:Y:S01]  /*2160*/  @P0 SYNCS.ARRIVE.TRANS64.RED.A1T0 RZ, [R3+URZ], RZ ;  /* 0x000000ff03ff09a7 */ /* 0x0003e2000810043f */
[----:B------:R-:W-:-:S13]  /*2170*/  ISETP.GT.U32.AND P0, PT, R16, 0x1, PT ;  /* 0x000000011000780c */ /* 0x000fda0003f04070 */
[----:B-1----:R-:W-:Y:S05]  /*2180*/  @P0 BRA `(.L_x_33) ;  /* 0x0000000000040947 */ /* 0x002fea0003800000 */
[----:B------:R-:W-:Y:S01]  /*2190*/  BPT.TRAP 0x1 ;  /* 0x000000040000795c */ /* 0x000fe20000300000 */
.L_x_33:
[----:B------:R-:W-:Y:S01]  /*21a0*/  SHF.L.U32 R0, R177, 0x1f, RZ ;  /* 0x0000001fb1007819 */ /* 0x000fe200000006ff */
[----:B------:R-:W-:Y:S01]  /*21b0*/  UIADD3 UR38, UR44, UR38, URZ ;  /* 0x000000262c267290 */ /* 0x000fe2000fffe03f */
[----:B------:R-:W1:Y:S01]  /*21c0*/  LDC R7, c[0x0][0x288] ;  /* 0x0000a200ff077b82 */ /* 0x000e620000000800 */
[----:B------:R-:W-:Y:S01]  /*21d0*/  UISETP.GE.U32.AND UP1, UPT, UR44, 0x5, UPT ;  /* 0x000000052c00788c */ /* 0x000fe2000bf26070 */
[----:B------:R-:W-:Y:S01]  /*21e0*/  IMAD.SHL.U32 R8, R158, 0x2, RZ ;  /* 0x000000029e087824 */ /* 0x000fe200078e00ff */
[----:B------:R-:W-:Y:S02]  /*21f0*/  UISETP.GT.U32.AND UP0, UPT, UR38, 0x4, UPT ;  /* 0x000000042600788c */ /* 0x000fe4000bf04070 */
[----:B------:R-:W-:Y:S02]  /*2200*/  UIMAD.WIDE.U32 UR4, UR38, -0x33333333, URZ ;  /* 0xcccccccd260478a5 */ /* 0x000fe4000f8e003f */
[----:B------:R-:W-:Y:S01]  /*2210*/  UISETP.LT.U32.AND UP0, UPT, UR44, 0x5, UP0 ;  /* 0x000000052c00788c */ /* 0x000fe20008701070 */
[----:B------:R-:W2:Y:S01]  /*2220*/  SYNCS.PHASECHK.TRANS64.TRYWAIT P0, [R159+UR42+0x10], R0 ;  /* 0x000010009f0075a7 */ /* 0x000ea2000800016a */
[----:B------:R-:W-:Y:S01]  /*2230*/  USHF.R.U32.HI UR4, URZ, 0x2, UR5 ;  /* 0x000000023f047899 */ /* 0x000fe20008011605 */
[----:B------:R-:W-:Y:S01]  /*2240*/  SHF.R.S32.HI R9, RZ, 0x1f, R8 ;  /* 0x0000001fff097819 */ /* 0x000fe20000011408 */
[----:B------:R-:W-:-:S02]  /*2250*/  USEL UR6, URZ, 0x1, !UP0 ;  /* 0x000000013f067887 */ /* 0x000fc4000c000000 */
[----:B------:R-:W-:Y:S02]  /*2260*/  UIMAD UR38, UR4, -0x5, UR38 ;  /* 0xfffffffb042678a4 */ /* 0x000fe4000f8e0226 */
[----:B------:R-:W-:-:S04]  /*2270*/  ULOP3.LUT UR39, UR39, UR6, URZ, 0x3c, !UPT ;  /* 0x0000000627277292 */ /* 0x000fc8000f8e3c3f */
[----:B------:R-:W-:Y:S01]  /*2280*/  @UP1 ULOP3.LUT UR39, UR39, 0x1, UR4, 0x78, !UPT ;  /* 0x0000000127271892 */ /* 0x000fe2000f8e7804 */
[----:B-12---:R-:W-:Y:S11]  /*2290*/  @!P0 BRA `(.L_x_35) ;  /* 0x0000009400608947 */ /* 0x006ff60003800000 */
.L_x_318:
[----:B------:R-:W-:Y:S01]  /*22a0*/  IMAD.SHL.U32 R6, R19, 0x40, RZ ;  /* 0x0000004013067824 */ /* 0x000fe200078e00ff */
[----:B------:R-:W-:Y:S01]  /*22b0*/  ULDC UR6, c[0x0][0x284] ;  /* 0x0000a10000067ab9 */ /* 0x000fe20000000800 */
[----:B0-----:R-:W-:Y:S01]  /*22c0*/  IMAD.SHL.U32 R12, R22, 0x100, RZ ;  /* 0x00000100160c7824 */ /* 0x001fe200078e00ff */
[----:B------:R-:W-:Y:S01]  /*22d0*/  SHF.R.S32.HI R167, RZ, 0x1f, R2 ;  /* 0x0000001fffa77819 */ /* 0x000fe20000011402 */
[----:B------:R-:W-:Y:S01]  /*22e0*/  ULDC.64 UR4, c[0x0][0x5d0] ;  /* 0x0001740000047ab9 */ /* 0x000fe20000000a00 */
[----:B------:R-:W-:Y:S01]  /*22f0*/  ISETP.GE.AND P0, PT, R6, UR6, PT ;  /* 0x0000000606007c0c */ /* 0x000fe2000bf06270 */
[----:B------:R-:W-:Y:S01]  /*2300*/  IMAD.WIDE.U32 R4, R2, UR4, R8 ;  /* 0x0000000402047c25 */ /* 0x000fe2000f8e0008 */
[----:B------:R-:W-:Y:S02]  /*2310*/  SHF.R.S32.HI R13, RZ, 0x1f, R12 ;  /* 0x0000001fff0d7819 */ /* 0x000fe4000001140c */
[C---:B------:R-:W-:Y:S01]  /*2320*/  ISETP.GE.OR P0, PT, R12.reuse, R7, P0 ;  /* 0x000000070c00720c */ /* 0x040fe20000706670 */
[----:B------:R-:W-:Y:S01]  /*2330*/  IMAD R3, R167, UR4, RZ ;  /* 0x00000004a7037c24 */ /* 0x000fe2000f8e02ff */
[----:B------:R-:W-:-:S03]  /*2340*/  IADD3 R168, P1, R12, R4, RZ ;  /* 0x000000040ca87210 */ /* 0x000fc60007f3e0ff */
[----:B------:R-:W-:-:S05]  /*2350*/  IMAD R3, R2, UR5, R3 ;  /* 0x0000000502037c24 */ /* 0x000fca000f8e0203 */
[----:B------:R-:W-:-:S03]  /*2360*/  IADD3.X R169, R13, R5, R3, P1, !PT ;  /* 0x000000050da97210 */ /* 0x000fc60000ffe403 */
[----:B------:R-:W-:Y:S05]  /*2370*/  @P0 BRA `(.L_x_36) ;  /* 0x0000007c00000947 */ /* 0x000fea0003800000 */
[----:B------:R-:W0:Y:S01]  /*2380*/  LDC.64 R10, c[0x0][0x5c8] ;  /* 0x00017200ff0a7b82 */ /* 0x000e220000000a00 */
[----:B-----5:R-:W-:Y:S01]  /*2390*/  FSETP.NEU.AND P0, PT, R155, RZ, PT ;  /* 0x000000ff9b00720b */ /* 0x020fe20003f0d000 */
[----:B------:R-:W-:Y:S01]  /*23a0*/  IMAD R3, R158, -0x2, R7 ;  /* 0xfffffffe9e037824 */ /* 0x000fe200078e0207 */
[----:B------:R-:W-:Y:S01]  /*23b0*/  BSSY B0, `(.L_x_36) ;  /* 0x00007bc000007945 */ /* 0x000fe20003800000 */
[----:B------:R-:W-:-:S04]  /*23c0*/  IMAD.WIDE R164, R19, 0x40, R156 ;  /* 0x0000004013a47825 */ /* 0x000fc800078e029c */
[----:B-1----:R-:W-:Y:S02]  /*23d0*/  IMAD.IADD R0, R3, 0x1, -R12 ;  /* 0x0000000103007824 */ /* 0x002fe400078e0a0c */
[----:B------:R-:W-:-:S03]  /*23e0*/  IMAD.IADD R3, R163, 0x1, -R6 ;  /* 0x00000001a3037824 */ /* 0x000fc600078e0a06 */
[----:B------:R-:W-:-:S04]  /*23f0*/  ISETP.GT.AND P1, PT, R0, RZ, PT ;  /* 0x000000ff0000720c */ /* 0x000fc80003f24270 */
[----:B------:R-:W-:Y:S01]  /*2400*/  ISETP.GT.AND P2, PT, R3, RZ, P1 ;  /* 0x000000ff0300720c */ /* 0x000fe20000f44270 */
[-C--:B0-----:R-:W-:Y:S02]  /*2410*/  IMAD R4, R165, R10.reuse, RZ ;  /* 0x0000000aa5047224 */ /* 0x081fe400078e02ff */
[----:B------:R-:W-:-:S04]  /*2420*/  IMAD.WIDE.U32 R168, R164, R10, R168 ;  /* 0x0000000aa4a87225 */ /* 0x000fc800078e00a8 */
[----:B------:R-:W-:-:S04]  /*2430*/  IMAD R5, R164, R11, R4 ;  /* 0x0000000ba4057224 */ /* 0x000fc800078e0204 */
[----:B------:R-:W-:Y:S01]  /*2440*/  IMAD.IADD R179, R169, 0x1, R5 ;  /* 0x00000001a9b37824 */ /* 0x000fe200078e0205 */
[----:B------:R-:W-:Y:S06]  /*2450*/  @!P0 BRA `(.L_x_37) ;  /* 0x0000005400948947 */ /* 0x000fec0003800000 */
[----:B------:R-:W0:Y:S01]  /*2460*/  LDC.64 R20, c[0x0][0x5b8] ;  /* 0x00016e00ff147b82 */ /* 0x000e220000000a00 */
[----:B------:R-:W-:-:S07]  /*2470*/  ULDC.64 UR4, c[0x0][0x5c0] ;  /* 0x0001700000047ab9 */ /* 0x000fce0000000a00 */
[----:B------:R-:W1:Y:S08]  /*2480*/  LDC.64 R170, c[0x0][0x5b0] ;  /* 0x00016c00ffaa7b82 */ /* 0x000e700000000a00 */
[----:B------:R-:W2:Y:S01]  /*2490*/  LDC.64 R14, c[0x0][0x5a8] ;  /* 0x00016a00ff0e7b82 */ /* 0x000ea20000000a00 */
[-C--:B0-----:R-:W-:Y:S02]  /*24a0*/  IMAD R6, R167, R20.reuse, RZ ;  /* 0x00000014a7067224 */ /* 0x081fe400078e02ff */
[----:B------:R-:W-:-:S04]  /*24b0*/  IMAD.WIDE.U32 R4, R2, R20, R8 ;  /* 0x0000001402047225 */ /* 0x000fc800078e0008 */
[----:B------:R-:W-:Y:S01]  /*24c0*/  IMAD R169, R2, R21, R6 ;  /* 0x0000001502a97224 */ /* 0x000fe200078e0206 */
[----:B------:R-:W-:Y:S01]  /*24d0*/  IADD3 R166, P0, R12, R4, RZ ;  /* 0x000000040ca67210 */ /* 0x000fe20007f1e0ff */
[----:B-1----:R-:W-:-:S03]  /*24e0*/  IMAD R4, R165, R170, RZ ;  /* 0x000000aaa5047224 */ /* 0x002fc600078e02ff */
[----:B------:R-:W-:Y:S01]  /*24f0*/  IADD3.X R167, R13, R5, R169, P0, !PT ;  /* 0x000000050da77210 */ /* 0x000fe200007fe4a9 */
[C---:B------:R-:W-:Y:S02]  /*2500*/  IMAD R21, R164.reuse, R171, R4 ;  /* 0x000000aba4157224 */ /* 0x040fe400078e0204 */
[----:B------:R-:W-:-:S04]  /*2510*/  IMAD.WIDE.U32 R4, R164, R170, R166 ;  /* 0x000000aaa4047225 */ /* 0x000fc800078e00a6 */
[----:B------:R-:W-:Y:S01]  /*2520*/  IMAD.IADD R5, R5, 0x1, R21 ;  /* 0x0000000105057824 */ /* 0x000fe200078e0215 */
[----:B--2---:R-:W-:-:S04]  /*2530*/  LEA R6, P0, R4, R14, 0x2 ;  /* 0x0000000e04067211 */ /* 0x004fc800078010ff */
[----:B------:R-:W-:-:S05]  /*2540*/  LEA.HI.X R7, R4, R15, R5, 0x2, P0 ;  /* 0x0000000f04077211 */ /* 0x000fca00000f1405 */
[----:B------:R0:W2:Y:S01]  /*2550*/  @P2 LDG.E.LTC128B R19, desc[UR36][R6.64] ;  /* 0x0000002406132981 */ /* 0x0000a2000c1e1920 */
[----:B------:R-:W-:Y:S01]  /*2560*/  IMAD.WIDE.U32 R4, R164, R170, R12 ;  /* 0x000000aaa4047225 */ /* 0x000fe200078e000c */
[C---:B------:R-:W-:Y:S01]  /*2570*/  SHF.L.U64.HI R175, R170.reuse, 0x3, R171 ;  /* 0x00000003aaaf7819 */ /* 0x040fe200000102ab */
[----:B------:R-:W-:Y:S02]  /*2580*/  BSSY B1, `(.L_x_38) ;  /* 0x0000014000017945 */ /* 0x000fe40003800000 */
[----:B------:R-:W-:Y:S01]  /*2590*/  IMAD.SHL.U32 R174, R170, 0x8, RZ ;  /* 0x00000008aaae7824 */ /* 0x000fe200078e00ff */
[----:B------:R-:W-:-:S03]  /*25a0*/  IADD3 R172, P0, R8, R4, RZ ;  /* 0x0000000408ac7210 */ /* 0x000fc60007f1e0ff */
[----:B------:R-:W-:Y:S01]  /*25b0*/  IMAD.WIDE.U32 R174, R164, R170, R174 ;  /* 0x000000aaa4ae7225 */ /* 0x000fe200078e00ae */
[----:B------:R-:W-:Y:S02]  /*25c0*/  IADD3.X R173, R9, R21, R5, P0, !PT ;  /* 0x0000001509ad7210 */ /* 0x000fe400007fe405 */
[----:B------:R-:W-:Y:S01]  /*25d0*/  ISETP.GT.AND P0, PT, R0, 0x1, PT ;  /* 0x000000010000780c */ /* 0x000fe20003f04270 */
[----:B------:R-:W-:-:S04]  /*25e0*/  IMAD.WIDE.U32 R172, R2, R20, R172 ;  /* 0x0000001402ac7225 */ /* 0x000fc800078e00ac */
[----:B0-----:R-:W-:Y:S01]  /*25f0*/  IMAD.IADD R7, R169, 0x1, R173 ;  /* 0x00000001a9077824 */ /* 0x001fe200078e02ad */
[----:B------:R-:W-:-:S04]  /*2600*/  LEA R6, P4, R172, R14, 0x2 ;  /* 0x0000000eac067211 */ /* 0x000fc800078810ff */
[----:B------:R-:W-:Y:S02]  /*2610*/  LEA.HI.X R7, R172, R15, R7, 0x2, P4 ;  /* 0x0000000fac077211 */ /* 0x000fe400020f1407 */
[----:B--2---:R-:W-:-:S05]  /*2620*/  LOP3.LUT R4, R19, 0xffffe000, RZ, 0xc0, !PT ;  /* 0xffffe00013047812 */ /* 0x004fca00078ec0ff */
[----:B------:R-:W-:Y:S01]  /*2630*/  FMUL R5, R4, R155 ;  /* 0x0000009b04057220 */ /* 0x000fe20000400000 */
[----:B------:R-:W-:-:S03]  /*2640*/  LEA R4, P3, R168, UR4, 0x2 ;  /* 0x00000004a8047c11 */ /* 0x000fc6000f8610ff */
[----:B------:R-:W-:Y:S01]  /*2650*/  FFMA R165, R24, R154, R5 ;  /* 0x0000009a18a57223 */ /* 0x000fe20000000005 */
[----:B------:R-:W-:Y:S02]  /*2660*/  LEA.HI.X R5, R168, UR5, R179, 0x2, P3 ;  /* 0x00000005a8057c11 */ /* 0x000fe400098f14b3 */
[----:B------:R-:W-:Y:S02]  /*2670*/  ISETP.GT.AND P3, PT, R3, RZ, P0 ;  /* 0x000000ff0300720c */ /* 0x000fe40000764270 */
[----:B------:R-:W-:-:S05]  /*2680*/  F2FP.TF32.F32.PACK_B R165, R165 ;  /* 0x000000a5ffa5723e */ /* 0x000fca00024050ff */
[----:B------:R0:W-:Y:S06]  /*2690*/  @P2 STG.E desc[UR36][R4.64], R165 ;  /* 0x000000a504002986 */ /* 0x0001ec000c101924 */
[----:B------:R-:W-:Y:S05]  /*26a0*/  @!P3 BRA `(.L_x_39) ;  /* 0x000000000004b947 */ /* 0x000fea0003800000 */
[----:B------:R1:W5:Y:S02]  /*26b0*/  LDG.E.LTC128B R19, desc[UR36][R6.64+0x4] ;  /* 0x0000042406137981 */ /* 0x000364000c1e1920 */
.L_x_39:
[----:B------:R-:W-:Y:S05]  /*26c0*/  BSYNC B1 ;  /* 0x0000000000017941 */ /* 0x000fea0003800000 */
.L_x_38:
[----:B-----5:R-:W-:Y:S01]  /*26d0*/  LOP3.LUT R22, R19, 0xffffe000, RZ, 0xc0, !PT ;  /* 0xffffe00013167812 */ /* 0x020fe200078ec0ff */
[----:B------:R-:W-:Y:S01]  /*26e0*/  IMAD.IADD R171, R21, 0x1, R175 ;  /* 0x0000000115ab7824 */ /* 0x000fe200078e02af */
[----:B------:R-:W-:Y:S02]  /*26f0*/  IADD3 R21, P2, R166, R174, RZ ;  /* 0x000000aea6157210 */ /* 0x000fe40007f5e0ff */
[----:B------:R-:W-:Y:S01]  /*2700*/  ISETP.GT.AND P1, PT, R3, 0x8, P1 ;  /* 0x000000080300780c */ /* 0x000fe20000f24270 */
[----:B------:R-:W-:Y:S02]  /*2710*/  FMUL R22, R22, R155 ;  /* 0x0000009b16167220 */ /* 0x000fe40000400000 */
[----:B------:R-:W-:Y:S01]  /*2720*/  IMAD.X R166, R171, 0x1, R167, P2 ;  /* 0x00000001aba67824 */ /* 0x000fe200010e06a7 */
[----:B------:R-:W-:Y:S01]  /*2730*/  LEA R24, P2, R21, R14, 0x2 ;  /* 0x0000000e15187211 */ /* 0x000fe200078410ff */
[----:B0-----:R-:W-:-:S03]  /*2740*/  FFMA R165, R25, R154, R22 ;  /* 0x0000009a19a57223 */ /* 0x001fc60000000016 */
[----:B------:R-:W-:Y:S02]  /*2750*/  LEA.HI.X R25, R21, R15, R166, 0x2, P2 ;  /* 0x0000000f15197211 */ /* 0x000fe400010f14a6 */
[----:B------:R-:W-:-:S05]  /*2760*/  F2FP.TF32.F32.PACK_B R165, R165 ;  /* 0x000000a5ffa5723e */ /* 0x000fca00024050ff */
[----:B------:R0:W-:Y:S04]  /*2770*/  @P3 STG.E desc[UR36][R4.64+0x4], R165 ;  /* 0x000004a504003986 */ /* 0x0001e8000c101924 */
[----:B------:R-:W2:Y:S01]  /*2780*/  @P1 LDG.E.LTC128B R19, desc[UR36][R24.64] ;  /* 0x0000002418131981 */ /* 0x000ea2000c1e1920 */
[----:B------:R-:W-:Y:S01]  /*2790*/  IADD3 R8, P2, P3, R8, R174, R12 ;  /* 0x000000ae08087210 */ /* 0x000fe20007b5e00c */
[----:B------:R-:W-:Y:S01]  /*27a0*/  BSSY B1, `(.L_x_40) ;  /* 0x0000011000017945 */ /* 0x000fe20003800000 */
[C---:B------:R-:W-:Y:S02]  /*27b0*/  SHF.L.U64.HI R11, R10.reuse, 0x5, R11 ;  /* 0x000000050a0b7819 */ /* 0x040fe4000001020b */
[----:B------:R-:W-:Y:S02]  /*27c0*/  IADD3.X R9, R9, R171, R13, P2, P3 ;  /* 0x000000ab09097210 */ /* 0x000fe400017e640d */
[----:B------:R-:W-:-:S02]  /*27d0*/  LEA R10, P2, R10, R4, 0x5 ;  /* 0x000000040a0a7211 */ /* 0x000fc400078428ff */
[----:B------:R-:W-:Y:S01]  /*27e0*/  ISETP.GT.AND P0, PT, R3, 0x8, P0 ;  /* 0x000000080300780c */ /* 0x000fe20000704270 */
[----:B------:R-:W-:-:S04]  /*27f0*/  IMAD.WIDE.U32 R20, R2, R20, R8 ;  /* 0x0000001402147225 */ /* 0x000fc800078e0008 */
[----:B------:R-:W-:Y:S01]  /*2800*/  IMAD.X R11, R11, 0x1, R5, P2 ;  /* 0x000000010b0b7824 */ /* 0x000fe200010e0605 */
[----:B------:R-:W-:Y:S01]  /*2810*/  LEA R8, P3, R20, R14, 0x2 ;  /* 0x0000000e14087211 */ /* 0x000fe200078610ff */
[----:B------:R-:W-:-:S05]  /*2820*/  IMAD.IADD R2, R169, 0x1, R21 ;  /* 0x00000001a9027824 */ /* 0x000fca00078e0215 */
[----:B------:R-:W-:Y:S02]  /*2830*/  LEA.HI.X R9, R20, R15, R2, 0x2, P3 ;  /* 0x0000000f14097211 */ /* 0x000fe400018f1402 */
[----:B--2---:R-:W-:-:S05]  /*2840*/  LOP3.LUT R12, R19, 0xffffe000, RZ, 0xc0, !PT ;  /* 0xffffe000130c7812 */ /* 0x004fca00078ec0ff */
[----:B------:R-:W-:-:S04]  /*2850*/  FMUL R13, R12, R155 ;  /* 0x0000009b0c0d7220 */ /* 0x000fc80000400000 */
[----:B------:R-:W-:-:S05]  /*2860*/  FFMA R13, R26, R154, R13 ;  /* 0x0000009a1a0d7223 */ /* 0x000fca000000000d */
[----:B------:R-:W-:-:S05]  /*2870*/  F2FP.TF32.F32.PACK_B R13, R13 ;  /* 0x0000000dff0d723e */ /* 0x000fca00024050ff */
[----:B------:R0:W-:Y:S01]  /*2880*/  @P1 STG.E desc[UR36][R10.64], R13 ;  /* 0x0000000d0a001986 */ /* 0x0001e2000c101924 */
[----:B------:R-:W-:Y:S05]  /*2890*/  @!P0 BRA `(.L_x_41) ;  /* 0x0000000000048947 */ /* 0x000fea0003800000 */
[----:B------:R2:W5:Y:S02]  /*28a0*/  LDG.E.LTC128B R19, desc[UR36][R8.64+0x4] ;  /* 0x0000042408137981 */ /* 0x000564000c1e1920 */
.L_x_41:
[----:B------:R-:W-:Y:S05]  /*28b0*/  BSYNC B1 ;  /* 0x0000000000017941 */ /* 0x000fea0003800000 */
.L_x_40:
[----:B-----5:R-:W-:Y:S01]  /*28c0*/  LOP3.LUT R2, R19, 0xffffe000, RZ, 0xc0, !PT ;  /* 0xffffe00013027812 */ /* 0x020fe200078ec0ff */
[----:B------:R-:W-:Y:S01]  /*28d0*/  BSSY B1, `(.L_x_42) ;  /* 0x0000009000017945 */ /* 0x000fe20003800000 */
[----:B------:R-:W-:-:S03]  /*28e0*/  ISETP.GT.AND P1, PT, R0, 0x8, PT ;  /* 0x000000080000780c */ /* 0x000fc60003f24270 */
[----:B------:R-:W-:Y:S01]  /*28f0*/  FMUL R2, R2, R155 ;  /* 0x0000009b02027220 */ /* 0x000fe20000400000 */
[----:B------:R-:W-:-:S03]  /*2900*/  ISETP.GT.AND P2, PT, R3, RZ, P1 ;  /* 0x000000ff0300720c */ /* 0x000fc60000f44270 */
[----:B------:R-:W-:-:S05]  /*2910*/  FFMA R27, R27, R154, R2 ;  /* 0x0000009a1b1b7223 */ /* 0x000fca0000000002 */
[----:B------:R-:W-:-:S05]  /*2920*/  F2FP.TF32.F32.PACK_B R27, R27 ;  /* 0x0000001bff1b723e */ /* 0x000fca00024050ff */
[----:B------:R3:W-:Y:S01]  /*2930*/  @P0 STG.E desc[UR36][R10.64+0x4], R27 ;  /* 0x0000041b0a000986 */ /* 0x0007e2000c101924 */
[----:B------:R-:W-:Y:S05]  /*2940*/  @!P2 BRA `(.L_x_43) ;  /* 0x000000000004a947 */ /* 0x000fea0003800000 */
[----:B------:R4:W5:Y:S02]  /*2950*/  LDG.E.LTC128B R19, desc[UR36][R6.64+0x20] ;  /* 0x0000202406137981 */ /* 0x000964000c1e1920 */
.L_x_43:
[----:B------:R-:W-:Y:S05]  /*2960*/  BSYNC B1 ;  /* 0x0000000000017941 */ /* 0x000fea0003800000 */
.L_x_42:
[----:B-----5:R-:W-:Y:S01]  /*2970*/  LOP3.LUT R2, R19, 0xffffe000, RZ, 0xc0, !PT ;  /* 0xffffe00013027812 */ /* 0x020fe200078ec0ff */
[----:B------:R-:W-:Y:S01]  /*2980*/  BSSY B1, `(.L_x_44) ;  /* 0x0000009000017945 */ /* 0x000fe20003800000 */
[----:B------:R-:W-:-:S03]  /*2990*/  ISETP.GT.AND P0, PT, R0, 0x9, PT ;  /* 0x000000090000780c */ /* 0x000fc60003f04270 */
[----:B0-----:R-:W-:Y:S01]  /*29a0*/  FMUL R13, R2, R155 ;  /* 0x0000009b020d7220 */ /* 0x001fe20000400000 */
[----:B------:R-:W-:-:S03]  /*29b0*/  ISETP.GT.AND P3, PT, R3, RZ, P0 ;  /* 0x000000ff0300720c */ /* 0x000fc60000764270 */
[----:B------:R-:W-:-:S05]  /*29c0*/  FFMA R13, R28, R154, R13 ;  /* 0x0000009a1c0d7223 */ /* 0x000fca000000000d */
[----:B------:R-:W-:-:S05]  /*29d0*/  F2FP.TF32.F32.PACK_B R13, R13 ;  /* 0x0000000dff0d723e */ /* 0x000fca00024050ff */
[----:B------:R0:W-:Y:S01]  /*29e0*/  @P2 STG.E desc[UR36][R4.64+0x20], R13 ;  /* 0x0000200d04002986 */ /* 0x0001e2000c101924 */
[----:B------:R-:W-:Y:S05]  /*29f0*/  @!P3 BRA `(.L_x_45) ;  /* 0x000000000004b947 */ /* 0x000fea0003800000 */
[----:B------:R0:W5:Y:S02]  /*2a00*/  LDG.E.LTC128B R19, desc[UR36][R6.64+0x24] ;  /* 0x0000242406137981 */ /* 0x000164000c1e1920 */
.L_x_45:
[----:B------:R-:W-:Y:S05]  /*2a10*/  BSYNC B1 ;  /* 0x0000000000017941 */ /* 0x000fea0003800000 */
.L_x_44:
[----:B-----5:R-:W-:Y:S01]  /*2a20*/  LOP3.LUT R2, R19, 0xffffe000, RZ, 0xc0, !PT ;  /* 0xffffe00013027812 */ /* 0x020fe200078ec0ff */
[----:B------:R-:W-:Y:S01]  /*2a30*/  BSSY B1, `(.L_x_46) ;  /* 0x0000008000017945 */ /* 0x000fe20003800000 */
[----:B------:R-:W-:-:S03]  /*2a40*/  ISETP.GT.AND P1, PT, R3, 0x8, P1 ;  /* 0x000000080300780c */ /* 0x000fc60000f24270 */
[----:B------:R-:W-:-:S04]  /*2a50*/  FMUL R2, R2, R155 ;  /* 0x0000009b02027220 */ /* 0x000fc80000400000 */
[----:B------:R-:W-:-:S05]  /*2a60*/  FFMA R29, R29, R154, R2 ;  /* 0x0000009a1d1d7223 */ /* 0x000fca0000000002 */
[----:B------:R-:W-:-:S05]  /*2a70*/  F2FP.TF32.F32.PACK_B R29, R29 ;  /* 0x0000001dff1d723e */ /* 0x000fca00024050ff */
[----:B------:R0:W-:Y:S01]  /*2a80*/  @P3 STG.E desc[UR36][R4.64+0x24], R29 ;  /* 0x0000241d04003986 */ /* 0x0001e2000c101924 */
[----:B------:R-:W-:Y:S05]  /*2a90*/  @!P1 BRA `(.L_x_47) ;  /* 0x0000000000049947 */ /* 0x000fea0003800000 */
[----:B------:R0:W5:Y:S02]  /*2aa0*/  LDG.E.LTC128B R19, desc[UR36][R8.64+0x20] ;  /* 0x0000202408137981 */ /* 0x000164000c1e1920 */
.L_x_47:
[----:B------:R-:W-:Y:S05]  /*2ab0*/  BSYNC B1 ;  /* 0x0000000000017941 */ /* 0x000fea0003800000 */
.L_x_46:
[----:B-----5:R-:W-:Y:S01]  /*2ac0*/  LOP3.LUT R2, R19, 0xffffe000, RZ, 0xc0, !PT ;  /* 0xffffe00013027812 */ /* 0x020fe200078ec0ff */
[----:B------:R-:W-:Y:S01]  /*2ad0*/  BSSY B1, `(.L_x_48) ;  /* 0x0000008000017945 */ /* 0x000fe20003800000 */
[----:B------:R-:W-:-:S03]  /*2ae0*/  ISETP.GT.AND P0, PT, R3, 0x8, P0 ;  /* 0x000000080300780c */ /* 0x000fc60000704270 */
[----:B0-----:R-:W-:-:S04]  /*2af0*/  FMUL R13, R2, R155 ;  /* 0x0000009b020d7220 */ /* 0x001fc80000400000 */
[----:B------:R-:W-:-:S05]  /*2b00*/  FFMA R13, R30, R154, R13 ;  /* 0x0000009a1e0d7223 */ /* 0x000fca000000000d */
[----:B------:R-:W-:-:S05]  /*2b10*/  F2FP.TF32.F32.PACK_B R13, R13 ;  /* 0x0000000dff0d723e */ /* 0x000fca00024050ff */
[----:B------:R0:W-:Y:S01]  /*2b20*/  @P1 STG.E desc[UR36][R10.64+0x20], R13 ;  /* 0x0000200d0a001986 */ /* 0x0001e2000c101924 */
[----:B------:R-:W-:Y:S05]  /*2b30*/  @!P0 BRA `(.L_x_49) ;  /* 0x0000000000048947 */ /* 0x000fea0003800000 */
[----:B------:R0:W5:Y:S02]  /*2b40*/  LDG.E.LTC128B R19, desc[UR36][R8.64+0x24] ;  /* 0x0000242408137981 */ /* 0x000164000c1e1920 */
.L_x_49:
[----:B------:R-:W-:Y:S05]  /*2b50*/  BSYNC B1 ;  /* 0x0000000000017941 */ /* 0x000fea0003800000 */
.L_x_48:
        /* <DEDUP_REMOVED lines=10> */
.L_x_51:
[----:B------:R-:W-:Y:S05]  /*2c00*/  BSYNC B1 ;  /* 0x0000000000017941 */ /* 0x000fea0003800000 */
.L_x_50:
        /* <DEDUP_REMOVED lines=10> */
.L_x_53:
[----:B------:R-:W-:Y:S05]  /*2cb0*/  BSYNC B1 ;  /* 0x0000000000017941 */ /* 0x000fea0003800000 */
.L_x_52:
        /* <DEDUP_REMOVED lines=9> */
.L_x_55:
[----:B------:R-:W-:Y:S05]  /*2d50*/  BSYNC B1 ;  /* 0x0000000000017941 */ /* 0x000fea0003800000 */
.L_x_54:
        /* <DEDUP_REMOVED lines=9> */
.L_x_57:
[----:B------:R-:W-:Y:S05]  /*2df0*/  BSYNC B1 ;  /* 0x0000000000017941 */ /* 0x000fea0003800000 */
.L_x_56:
        /* <DEDUP_REMOVED lines=10> */
.L_x_59:
[----:B------:R-:W-:Y:S05]  /*2ea0*/  BSYNC B1 ;  /* 0x0000000000017941 */ /* 0x000fea0003800000 */
.L_x_58:
        /* <DEDUP_REMOVED lines=10> */
.L_x_61:
[----:B------:R-:W-:Y:S05]  /*2f50*/  BSYNC B1 ;  /* 0x0000000000017941 */ /* 0x000fea0003800000 */
.L_x_60:
        /* <DEDUP_REMOVED lines=9> */
.L_x_63:
[----:B------:R-:W-:Y:S05]  /*2ff0*/  BSYNC B1 ;  /* 0x0000000000017941 */ /* 0x000fea0003800000 */
.L_x_62:
        /* <DEDUP_REMOVED lines=9> */
.L_x_65:
[----:B------:R-:W-:Y:S05]  /*3090*/  BSYNC B1 ;  /* 0x0000000000017941 */ /* 0x000fea0003800000 */
.L_x_64:
        /* <DEDUP_REMOVED lines=10> */
.L_x_67:
[----:B------:R-:W-:Y:S05]  /*3140*/  BSYNC B1 ;  /* 0x0000000000017941 */ /* 0x000fea0003800000 */
.L_x_66:
        /* <DEDUP_REMOVED lines=10> */
.L_x_69:
[----:B------:R-:W-:Y:S05]  /*31f0*/  BSYNC B1 ;  /* 0x0000000000017941 */ /* 0x000fea0003800000 */
.L_x_68:
        /* <DEDUP_REMOVED lines=9> */
.L_x_71:
[----:B------:R-:W-:Y:S05]  /*3290*/  BSYNC B1 ;  /* 0x0000000000017941 */ /* 0x000fea0003800000 */
.L_x_70:
        /* <DEDUP_REMOVED lines=9> */
.L_x_73:
[----:B------:R-:W-:Y:S05]  /*3330*/  BSYNC B1 ;  /* 0x0000000000017941 */ /* 0x000fea0003800000 */
.L_x_72:
        /* <DEDUP_REMOVED lines=10> */
.L_x_75:
[----:B------:R-:W-:Y:S05]  /*33e0*/  BSYNC B1 ;  /* 0x0000000000017941 */ /* 0x000fea0003800000 */
.L_x_74:
        /* <DEDUP_REMOVED lines=10> */
.L_x_77:
[----:B------:R-:W-:Y:S05]  /*3490*/  BSYNC B1 ;  /* 0x0000000000017941 */ /* 0x000fea0003800000 */
.L_x_76:
        /* <DEDUP_REMOVED lines=9> */
.L_x_79:
[----:B------:R-:W-:Y:S05]  /*3530*/  BSYNC B1 ;  /* 0x0000000000017941 */ /* 0x000fea0003800000 */
.L_x_78:
        /* <DEDUP_REMOVED lines=9> */
.L_x_81:
[----:B------:R-:W-:Y:S05]  /*35d0*/  BSYNC B1 ;  /* 0x0000000000017941 */ /* 0x000fea0003800000 */
.L_x_80:
        /* <DEDUP_REMOVED lines=10> */
.L_x_83:
[----:B------:R-:W-:Y:S05]  /*3680*/  BSYNC B1 ;  /* 0x0000000000017941 */ /* 0x000fea0003800000 */
.L_x_82:
        /* <DEDUP_REMOVED lines=10> */
.L_x_85:
[----:B------:R-:W-:Y:S05]  /*3730*/  BSYNC B1 ;  /* 0x0000000000017941 */ /* 0x000fea0003800000 */
.L_x_84:
        /* <DEDUP_REMOVED lines=9> */
.L_x_87:
[----:B------:R-:W-:Y:S05]  /*37d0*/  BSYNC B1 ;  /* 0x0000000000017941 */ /* 0x000fea0003800000 */
.L_x_86:
        /* <DEDUP_REMOVED lines=9> */
.L_x_89:
[----:B------:R-:W-:Y:S05]  /*3870*/  BSYNC B1 ;  /* 0x0000000000017941 */ /* 0x000fea0003800000 */
.L_x_88:
        /* <DEDUP_REMOVED lines=10> */
.L_x_91:
[----:B------:R-:W-:Y:S05]  /*3920*/  BSYNC B1 ;  /* 0x0000000000017941 */ /* 0x000fea0003800000 */
.L_x_90:
        /* <DEDUP_REMOVED lines=10> */
.L_x_93:
[----:B------:R-:W-:Y:S05]  /*39d0*/  BSYNC B1 ;  /* 0x0000000000017941 */ /* 0x000fea0003800000 */
.L_x_92:
        /* <DEDUP_REMOVED lines=9> */
.L_x_95:
[----:B------:R-:W-:Y:S05]  /*3a70*/  BSYNC B1 ;  /* 0x0000000000017941 */ /* 0x000fea0003800000 */
.L_x_94:
        /* <DEDUP_REMOVED lines=9> */
.L_x_97:
[----:B------:R-:W-:Y:S05]  /*3b10*/  BSYNC B1 ;  /* 0x0000000000017941 */ /* 0x000fea0003800000 */
.L_x_96:
        /* <DEDUP_REMOVED lines=10> */
.L_x_99:
[----:B------:R-:W-:Y:S05]  /*3bc0*/  BSYNC B1 ;  /* 0x0000000000017941 */ /* 0x000fea0003800000 */
.L_x_98:
        /* <DEDUP_REMOVED lines=10> */
.L_x_101:
[----:B------:R-:W-:Y:S05]  /*3c70*/  BSYNC B1 ;  /* 0x0000000000017941 */ /* 0x000fea0003800000 */
.L_x_100:
        /* <DEDUP_REMOVED lines=9> */
.L_x_103:
[----:B------:R-:W-:Y:S05]  /*3d10*/  BSYNC B1 ;  /* 0x0000000000017941 */ /* 0x000fea0003800000 */
.L_x_102:
        /* <DEDUP_REMOVED lines=9> */
.L_x_105:
[----:B------:R-:W-:Y:S05]  /*3db0*/  BSYNC B1 ;  /* 0x0000000000017941 */ /* 0x000fea0003800000 */
.L_x_104:
        /* <DEDUP_REMOVED lines=10> */
.L_x_107:
[----:B------:R-:W-:Y:S05]  /*3e60*/  BSYNC B1 ;  /* 0x0000000000017941 */ /* 0x000fea0003800000 */
.L_x_106:
        /* <DEDUP_REMOVED lines=10> */
.L_x_109:
[----:B------:R-:W-:Y:S05]  /*3f10*/  BSYNC B1 ;  /* 0x0000000000017941 */ /* 0x000fea0003800000 */
.L_x_108:
        /* <DEDUP_REMOVED lines=9> */
.L_x_111:
[----:B------:R-:W-:Y:S05]  /*3fb0*/  BSYNC B1 ;  /* 0x0000000000017941 */ /* 0x000fea0003800000 */
.L_x_110:
        /* <DEDUP_REMOVED lines=9> */
.L_x_113:
[----:B------:R-:W-:Y:S05]  /*4050*/  BSYNC B1 ;  /* 0x0000000000017941 */ /* 0x000fea0003800000 */
.L_x_112:
        /* <DEDUP_REMOVED lines=10> */
.L_x_115:
[----:B------:R-:W-:Y:S05]  /*4100*/  BSYNC B1 ;  /* 0x0000000000017941 */ /* 0x000fea0003800000 */
.L_x_114:
        /* <DEDUP_REMOVED lines=10> */
.L_x_117:
[----:B------:R-:W-:Y:S05]  /*41b0*/  BSYNC B1 ;  /* 0x0000000000017941 */ /* 0x000fea0003800000 */
.L_x_116:
        /* <DEDUP_REMOVED lines=9> */
.L_x_119:
[----:B------:R-:W-:Y:S05]  /*4250*/  BSYNC B1 ;  /* 0x0000000000017941 */ /* 0x000fea0003800000 */
.L_x_118:
        /* <DEDUP_REMOVED lines=9> */
.L_x_121:
[----:B------:R-:W-:Y:S05]  /*42f0*/  BSYNC B1 ;  /* 0x0000000000017941 */ /* 0x000fea0003800000 */
.L_x_120:
        /* <DEDUP_REMOVED lines=10> */
.L_x_123:
[----:B------:R-:W-:Y:S05]  /*43a0*/  BSYNC B1 ;  /* 0x0000000000017941 */ /* 0x000fea0003800000 */
.L_x_122:
        /* <DEDUP_REMOVED lines=10> */
.L_x_125:
[----:B------:R-:W-:Y:S05]  /*4450*/  BSYNC B1 ;  /* 0x0000000000017941 */ /* 0x000fea0003800000 */
.L_x_124:
        /* <DEDUP_REMOVED lines=9> */
.L_x_127:
[----:B------:R-:W-:Y:S05]  /*44f0*/  BSYNC B1 ;  /* 0x0000000000017941 */ /* 0x000fea0003800000 */
.L_x_126:
        /* <DEDUP_REMOVED lines=9> */
.L_x_129:
[----:B------:R-:W-:Y:S05]  /*4590*/  BSYNC B1 ;  /* 0x0000000000017941 */ /* 0x000fea0003800000 */
.L_x_128:
        /* <DEDUP_REMOVED lines=10> */
.L_x_131:
[----:B------:R-:W-:Y:S05]  /*4640*/  BSYNC B1 ;  /* 0x0000000000017941 */ /* 0x000fea0003800000 */
.L_x_130:
        /* <DEDUP_REMOVED lines=10> */
.L_x_133:
[----:B------:R-:W-:Y:S05]  /*46f0*/  BSYNC B1 ;  /* 0x0000000000017941 */ /* 0x000fea0003800000 */
.L_x_132:
        /* <DEDUP_REMOVED lines=9> */
.L_x_135:
[----:B------:R-:W-:Y:S05]  /*4790*/  BSYNC B1 ;  /* 0x0000000000017941 */ /* 0x000fea0003800000 */
.L_x_134:
        /* <DEDUP_REMOVED lines=9> */
.L_x_137:
[----:B------:R-:W-:Y:S05]  /*4830*/  BSYNC B1 ;  /* 0x0000000000017941 */ /* 0x000fea0003800000 */
.L_x_136:
        /* <DEDUP_REMOVED lines=10> */
.L_x_139:
[----:B------:R-:W-:Y:S05]  /*48e0*/  BSYNC B1 ;  /* 0x0000000000017941 */ /* 0x000fea0003800000 */
.L_x_138:
        /* <DEDUP_REMOVED lines=10> */
.L_x_141:
[----:B------:R-:W-:Y:S05]  /*4990*/  BSYNC B1 ;  /* 0x0000000000017941 */ /* 0x000fea0003800000 */
.L_x_140:
        /* <DEDUP_REMOVED lines=9> */
.L_x_143:
[----:B------:R-:W-:Y:S05]  /*4a30*/  BSYNC B1 ;  /* 0x0000000000017941 */ /* 0x000fea0003800000 */
.L_x_142:
        /* <DEDUP_REMOVED lines=9> */
.L_x_145:
[----:B------:R-:W-:Y:S05]  /*4ad0*/  BSYNC B1 ;  /* 0x0000000000017941 */ /* 0x000fea0003800000 */
.L_x_144:
        /* <DEDUP_REMOVED lines=10> */
.L_x_147:
[----:B------:R-:W-:Y:S05]  /*4b80*/  BSYNC B1 ;  /* 0x0000000000017941 */ /* 0x000fea0003800000 */
.L_x_146:
        /* <DEDUP_REMOVED lines=10> */
.L_x_149:
[----:B------:R-:W-:Y:S05]  /*4c30*/  BSYNC B1 ;  /* 0x0000000000017941 */ /* 0x000fea0003800000 */
.L_x_148:
        /* <DEDUP_REMOVED lines=9> */
.L_x_151:
[----:B------:R-:W-:Y:S05]  /*4cd0*/  BSYNC B1 ;  /* 0x0000000000017941 */ /* 0x000fea0003800000 */
.L_x_150:
        /* <DEDUP_REMOVED lines=9> */
.L_x_153:
[----:B------:R-:W-:Y:S05]  /*4d70*/  BSYNC B1 ;  /* 0x0000000000017941 */ /* 0x000fea0003800000 */
.L_x_152:
        /* <DEDUP_REMOVED lines=10> */
.L_x_155:
[----:B------:R-:W-:Y:S05]  /*4e20*/  BSYNC B1 ;  /* 0x0000000000017941 */ /* 0x000fea0003800000 */
.L_x_154:
        /* <DEDUP_REMOVED lines=10> */
.L_x_157:
[----:B------:R-:W-:Y:S05]  /*4ed0*/  BSYNC B1 ;  /* 0x0000000000017941 */ /* 0x000fea0003800000 */
.L_x_156:
        /* <DEDUP_REMOVED lines=9> */
.L_x_159:
[----:B------:R-:W-:Y:S05]  /*4f70*/  BSYNC B1 ;  /* 0x0000000000017941 */ /* 0x000fea0003800000 */
.L_x_158:
        /* <DEDUP_REMOVED lines=9> */
.L_x_161:
[----:B------:R-:W-:Y:S05]  /*5010*/  BSYNC B1 ;  /* 0x0000000000017941 */ /* 0x000fea0003800000 */
.L_x_160:
        /* <DEDUP_REMOVED lines=10> */
.L_x_163:
[----:B------:R-:W-:Y:S05]  /*50c0*/  BSYNC B1 ;  /* 0x0000000000017941 */ /* 0x000fea0003800000 */
.L_x_162:
        /* <DEDUP_REMOVED lines=10> */
.L_x_165:
[----:B------:R-:W-:Y:S05]  /*5170*/  BSYNC B1 ;  /* 0x0000000000017941 */ /* 0x000fea0003800000 */
.L_x_164:
        /* <DEDUP_REMOVED lines=9> */
.L_x_167:
[----:B------:R-:W-:Y:S05]  /*5210*/  BSYNC B1 ;  /* 0x0000000000017941 */ /* 0x000fea0003800000 */
.L_x_166:
        /* <DEDUP_REMOVED lines=9> */
.L_x_169:
[----:B------:R-:W-:Y:S05]  /*52b0*/  BSYNC B1 ;  /* 0x0000000000017941 */ /* 0x000fea0003800000 */
.L_x_168:
        /* <DEDUP_REMOVED lines=10> */
.L_x_171:
[----:B------:R-:W-:Y:S05]  /*5360*/  BSYNC B1 ;  /* 0x0000000000017941 */ /* 0x000fea0003800000 */
.L_x_170:
        /* <DEDUP_REMOVED lines=10> */
.L_x_173:
[----:B------:R-:W-:Y:S05]  /*5410*/  BSYNC B1 ;  /* 0x0000000000017941 */ /* 0x000fea0003800000 */
.L_x_172:
        /* <DEDUP_REMOVED lines=9> */
.L_x_175:
[----:B------:R-:W-:Y:S05]  /*54b0*/  BSYNC B1 ;  /* 0x0000000000017941 */ /* 0x000fea0003800000 */
.L_x_174:
        /* <DEDUP_REMOVED lines=9> */
.L_x_177:
[----:B------:R-:W-:Y:S05]  /*5550*/  BSYNC B1 ;  /* 0x0000000000017941 */ /* 0x000fea0003800000 */
.L_x_176:
        /* <DEDUP_REMOVED lines=10> */
.L_x_179:
[----:B------:R-:W-:Y:S05]  /*5600*/  BSYNC B1 ;  /* 0x0000000000017941 */ /* 0x000fea0003800000 */
.L_x_178:
        /* <DEDUP_REMOVED lines=10> */
.L_x_181:
[----:B------:R-:W-:Y:S05]  /*56b0*/  BSYNC B1 ;  /* 0x0000000000017941 */ /* 0x000fea0003800000 */
.L_x_180:
        /* <DEDUP_REMOVED lines=9> */
.L_x_183:
[----:B------:R-:W-:Y:S05]  /*5750*/  BSYNC B1 ;  /* 0x0000000000017941 */ /* 0x000fea0003800000 */
.L_x_182:
        /* <DEDUP_REMOVED lines=9> */
.L_x_185:
[----:B------:R-:W-:Y:S05]  /*57f0*/  BSYNC B1 ;  /* 0x0000000000017941 */ /* 0x000fea0003800000 */
.L_x_184:
        /* <DEDUP_REMOVED lines=10> */
.L_x_187:
[----:B------:R-:W-:Y:S05]  /*58a0*/  BSYNC B1 ;  /* 0x0000000000017941 */ /* 0x000fea0003800000 */
.L_x_186:
        /* <DEDUP_REMOVED lines=10> */
.L_x_189:
[----:B------:R-:W-:Y:S05]  /*5950*/  BSYNC B1 ;  /* 0x0000000000017941 */ /* 0x000fea0003800000 */
.L_x_188:
        /* <DEDUP_REMOVED lines=9> */
.L_x_191:
[----:B------:R-:W-:Y:S05]  /*59f0*/  BSYNC B1 ;  /* 0x0000000000017941 */ /* 0x000fea0003800000 */
.L_x_190:
        /* <DEDUP_REMOVED lines=9> */
.L_x_193:
[----:B------:R-:W-:Y:S05]  /*5a90*/  BSYNC B1 ;  /* 0x0000000000017941 */ /* 0x000fea0003800000 */
.L_x_192:
        /* <DEDUP_REMOVED lines=10> */
.L_x_195:
[----:B------:R-:W-:Y:S05]  /*5b40*/  BSYNC B1 ;  /* 0x0000000000017941 */ /* 0x000fea0003800000 */
.L_x_194:
        /* <DEDUP_REMOVED lines=10> */
.L_x_197:
[----:B------:R-:W-:Y:S05]  /*5bf0*/  BSYNC B1 ;  /* 0x0000000000017941 */ /* 0x000fea0003800000 */
.L_x_196:
        /* <DEDUP_REMOVED lines=9> */
.L_x_199:
[----:B------:R-:W-:Y:S05]  /*5c90*/  BSYNC B1 ;  /* 0x0000000000017941 */ /* 0x000fea0003800000 */
.L_x_198:
        /* <DEDUP_REMOVED lines=9> */
.L_x_201:
[----:B------:R-:W-:Y:S05]  /*5d30*/  BSYNC B1 ;  /* 0x0000000000017941 */ /* 0x000fea0003800000 */
.L_x_200:
        /* <DEDUP_REMOVED lines=10> */
.L_x_203:
[----:B------:R-:W-:Y:S05]  /*5de0*/  BSYNC B1 ;  /* 0x0000000000017941 */ /* 0x000fea0003800000 */
.L_x_202:
        /* <DEDUP_REMOVED lines=10> */
.L_x_205:
[----:B------:R-:W-:Y:S05]  /*5e90*/  BSYNC B1 ;  /* 0x0000000000017941 */ /* 0x000fea0003800000 */
.L_x_204:
        /* <DEDUP_REMOVED lines=9> */
.L_x_207:
[----:B------:R-:W-:Y:S05]  /*5f30*/  BSYNC B1 ;  /* 0x0000000000017941 */ /* 0x000fea0003800000 */
.L_x_206:
        /* <DEDUP_REMOVED lines=9> */
.L_x_209:
[----:B------:R-:W-:Y:S05]  /*5fd0*/  BSYNC B1 ;  /* 0x0000000000017941 */ /* 0x000fea0003800000 */
.L_x_208:
        /* <DEDUP_REMOVED lines=10> */
.L_x_211:
[----:B------:R-:W-:Y:S05]  /*6080*/  BSYNC B1 ;  /* 0x0000000000017941 */ /* 0x000fea0003800000 */
.L_x_210:
        /* <DEDUP_REMOVED lines=10> */
.L_x_213:
[----:B------:R-:W-:Y:S05]  /*6130*/  BSYNC B1 ;  /* 0x0000000000017941 */ /* 0x000fea0003800000 */
.L_x_212:
        /* <DEDUP_REMOVED lines=9> */
.L_x_215:
[----:B------:R-:W-:Y:S05]  /*61d0*/  BSYNC B1 ;  /* 0x0000000000017941 */ /* 0x000fea0003800000 */
.L_x_214:
        /* <DEDUP_REMOVED lines=9> */
.L_x_217:
[----:B------:R-:W-:Y:S05]  /*6270*/  BSYNC B1 ;  /* 0x0000000000017941 */ /* 0x000fea0003800000 */
.L_x_216:
        /* <DEDUP_REMOVED lines=10> */
.L_x_219:
[----:B------:R-:W-:Y:S05]  /*6320*/  BSYNC B1 ;  /* 0x0000000000017941 */ /* 0x000fea0003800000 */
.L_x_218:
        /* <DEDUP_REMOVED lines=10> */
.L_x_221:
[----:B------:R-:W-:Y:S05]  /*63d0*/  BSYNC B1 ;  /* 0x0000000000017941 */ /* 0x000fea0003800000 */
.L_x_220:
        /* <DEDUP_REMOVED lines=9> */
.L_x_223:
[----:B------:R-:W-:Y:S05]  /*6470*/  BSYNC B1 ;  /* 0x0000000000017941 */ /* 0x000fea0003800000 */
.L_x_222:
        /* <DEDUP_REMOVED lines=9> */
.L_x_225:
[----:B------:R-:W-:Y:S05]  /*6510*/  BSYNC B1 ;  /* 0x0000000000017941 */ /* 0x000fea0003800000 */
.L_x_224:
        /* <DEDUP_REMOVED lines=10> */
.L_x_227:
[----:B------:R-:W-:Y:S05]  /*65c0*/  BSYNC B1 ;  /* 0x0000000000017941 */ /* 0x000fea0003800000 */
.L_x_226:
        /* <DEDUP_REMOVED lines=10> */
.L_x_229:
[----:B------:R-:W-:Y:S05]  /*6670*/  BSYNC B1 ;  /* 0x0000000000017941 */ /* 0x000fea0003800000 */
.L_x_228:
        /* <DEDUP_REMOVED lines=9> */
.L_x_231:
[----:B------:R-:W-:Y:S05]  /*6710*/  BSYNC B1 ;  /* 0x0000000000017941 */ /* 0x000fea0003800000 */
.L_x_230:
        /* <DEDUP_REMOVED lines=9> */
.L_x_233:
[----:B------:R-:W-:Y:S05]  /*67b0*/  BSYNC B1 ;  /* 0x0000000000017941 */ /* 0x000fea0003800000 */
.L_x_232:
        /* <DEDUP_REMOVED lines=10> */
.L_x_235:
[----:B------:R-:W-:Y:S05]  /*6860*/  BSYNC B1 ;  /* 0x0000000000017941 */ /* 0x000fea0003800000 */
.L_x_234:
        /* <DEDUP_REMOVED lines=10> */
.L_x_237:
[----:B------:R-:W-:Y:S05]  /*6910*/  BSYNC B1 ;  /* 0x0000000000017941 */ /* 0x000fea0003800000 */
.L_x_236:
        /* <DEDUP_REMOVED lines=9> */
.L_x_239:
[----:B------:R-:W-:Y:S05]  /*69b0*/  BSYNC B1 ;  /* 0x0000000000017941 */ /* 0x000fea0003800000 */
.L_x_238:
        /* <DEDUP_REMOVED lines=9> */
.L_x_241:
[----:B------:R-:W-:Y:S05]  /*6a50*/  BSYNC B1 ;  /* 0x0000000000017941 */ /* 0x000fea0003800000 */
.L_x_240:
        /* <DEDUP_REMOVED lines=10> */
.L_x_243:
[----:B------:R-:W-:Y:S05]  /*6b00*/  BSYNC B1 ;  /* 0x0000000000017941 */ /* 0x000fea0003800000 */
.L_x_242:
        /* <DEDUP_REMOVED lines=10> */
.L_x_245:
[----:B------:R-:W-:Y:S05]  /*6bb0*/  BSYNC B1 ;  /* 0x0000000000017941 */ /* 0x000fea0003800000 */
.L_x_244:
        /* <DEDUP_REMOVED lines=9> */
.L_x_247:
[----:B------:R-:W-:Y:S05]  /*6c50*/  BSYNC B1 ;  /* 0x0000000000017941 */ /* 0x000fea0003800000 */
.L_x_246:
        /* <DEDUP_REMOVED lines=9> */
.L_x_249:
[----:B------:R-:W-:Y:S05]  /*6cf0*/  BSYNC B1 ;  /* 0x0000000000017941 */ /* 0x000fea0003800000 */
.L_x_248:
        /* <DEDUP_REMOVED lines=10> */
.L_x_251:
[----:B------:R-:W-:Y:S05]  /*6da0*/  BSYNC B1 ;  /* 0x0000000000017941 */ /* 0x000fea0003800000 */
.L_x_250:
        /* <DEDUP_REMOVED lines=10> */
.L_x_253:
[----:B------:R-:W-:Y:S05]  /*6e50*/  BSYNC B1 ;  /* 0x0000000000017941 */ /* 0x000fea0003800000 */
.L_x_252:
        /* <DEDUP_REMOVED lines=9> */
.L_x_255:
[----:B------:R-:W-:Y:S05]  /*6ef0*/  BSYNC B1 ;  /* 0x0000000000017941 */ /* 0x000fea0003800000 */
.L_x_254:
        /* <DEDUP_REMOVED lines=9> */
.L_x_257:
[----:B------:R-:W-:Y:S05]  /*6f90*/  BSYNC B1 ;  /* 0x0000000000017941 */ /* 0x000fea0003800000 */
.L_x_256:
        /* <DEDUP_REMOVED lines=10> */
.L_x_259:
[----:B------:R-:W-:Y:S05]  /*7040*/  BSYNC B1 ;  /* 0x0000000000017941 */ /* 0x000fea0003800000 */
.L_x_258:
        /* <DEDUP_REMOVED lines=10> */
.L_x_261:
[----:B------:R-:W-:Y:S05]  /*70f0*/  BSYNC B1 ;  /* 0x0000000000017941 */ /* 0x000fea0003800000 */
.L_x_260:
        /* <DEDUP_REMOVED lines=9> */
.L_x_263:
[----:B------:R-:W-:Y:S05]  /*7190*/  BSYNC B1 ;  /* 0x0000000000017941 */ /* 0x000fea0003800000 */
.L_x_262:
        /* <DEDUP_REMOVED lines=9> */
.L_x_265:
[----:B------:R-:W-:Y:S05]  /*7230*/  BSYNC B1 ;  /* 0x0000000000017941 */ /* 0x000fea0003800000 */
.L_x_264:
        /* <DEDUP_REMOVED lines=10> */
.L_x_267:
[----:B------:R-:W-:Y:S05]  /*72e0*/  BSYNC B1 ;  /* 0x0000000000017941 */ /* 0x000fea0003800000 */
.L_x_266:
        /* <DEDUP_REMOVED lines=10> */
.L_x_269:
[----:B------:R-:W-:Y:S05]  /*7390*/  BSYNC B1 ;  /* 0x0000000000017941 */ /* 0x000fea0003800000 */
.L_x_268:
        /* <DEDUP_REMOVED lines=9> */
.L_x_271:
[----:B------:R-:W-:Y:S05]  /*7430*/  BSYNC B1 ;  /* 0x0000000000017941 */ /* 0x000fea0003800000 */
.L_x_270:
        /* <DEDUP_REMOVED lines=9> */
.L_x_273:
[----:B------:R-:W-:Y:S05]  /*74d0*/  BSYNC B1 ;  /* 0x0000000000017941 */ /* 0x000fea0003800000 */
.L_x_272:
        /* <DEDUP_REMOVED lines=10> */
.L_x_275:
[----:B------:R-:W-:Y:S05]  /*7580*/  BSYNC B1 ;  /* 0x0000000000017941 */ /* 0x000fea0003800000 */
.L_x_274:
        /* <DEDUP_REMOVED lines=10> */
.L_x_277:
[----:B------:R-:W-:Y:S05]  /*7630*/  BSYNC B1 ;  /* 0x0000000000017941 */ /* 0x000fea0003800000 */
.L_x_276:
        /* <DEDUP_REMOVED lines=9> */
.L_x_279:
[----:B------:R-:W-:Y:S05]  /*76d0*/  BSYNC B1 ;  /* 0x0000000000017941 */ /* 0x000fea0003800000 */
.L_x_278:
        /* <DEDUP_REMOVED lines=9> */
.L_x_281:
[----:B------:R-:W-:Y:S05]  /*7770*/  BSYNC B1 ;  /* 0x0000000000017941 */ /* 0x000fea0003800000 */
.L_x_280:
        /* <DEDUP_REMOVED lines=10> */
.L_x_283:
[----:B------:R-:W-:Y:S05]  /*7820*/  BSYNC B1 ;  /* 0x0000000000017941 */ /* 0x000fea0003800000 */
.L_x_282:
        /* <DEDUP_REMOVED lines=10> */
.L_x_285:
[----:B------:R-:W-:Y:S05]  /*78d0*/  BSYNC B1 ;  /* 0x0000000000017941 */ /* 0x000fea0003800000 */
.L_x_284:
        /* <DEDUP_REMOVED lines=9> */
.L_x_287:
[----:B------:R-:W-:Y:S05]  /*7970*/  BSYNC B1 ;  /* 0x0000000000017941 */ /* 0x000fea0003800000 */
.L_x_286:
[----:B-----5:R-:W-:Y:S01]  /*7980*/  LOP3.LUT R0, R19, 0xffffe000, RZ, 0xc0, !PT ;  /* 0xffffe00013007812 */ /* 0x020fe200078ec0ff */
[----:B0-----:R-:W-:Y:S01]  /*7990*/  @P1 IMAD.MOV.U32 R4, RZ, RZ, R10 ;  /* 0x000000ffff041224 */ /* 0x001fe200078e000a */
[----:B------:R-:W-:Y:S01]  /*79a0*/  ISETP.GT.AND P0, PT, R3, 0x8, P0 ;  /* 0x000000080300780c */ /* 0x000fe20000704270 */
[----:B------:R-:W-:Y:S02]  /*79b0*/  BSSY B1, `(.L_x_288) ;  /* 0x0000008000017945 */ /* 0x000fe40003800000 */
[----:B------:R-:W-:-:S04]  /*79c0*/  FMUL R5, R0, R155 ;  /* 0x0000009b00057220 */ /* 0x000fc80000400000 */
[----:B-1--4-:R-:W-:Y:S01]  /*79d0*/  FFMA R7, R150, R154, R5 ;  /* 0x0000009a96077223 */ /* 0x012fe20000000005 */
[----:B------:R-:W-:-:S04]  /*79e0*/  @P1 IMAD.MOV.U32 R5, RZ, RZ, R11 ;  /* 0x000000ffff051224 */ /* 0x000fc800078e000b */
[----:B------:R-:W-:-:S05]  /*79f0*/  F2FP.TF32.F32.PACK_B R7, R7 ;  /* 0x00000007ff07723e */ /* 0x000fca00024050ff */
[----:B------:R0:W-:Y:S01]  /*7a00*/  @P1 STG.E desc[UR36][R4.64+0x3e0], R7 ;  /* 0x0003e00704001986 */ /* 0x0001e2000c101924 */
[----:B------:R-:W-:Y:S05]  /*7a10*/  @!P0 BRA `(.L_x_289) ;  /* 0x0000000000048947 */ /* 0x000fea0003800000 */
[----:B------:R1:W5:Y:S02]  /*7a20*/  LDG.E.LTC128B R19, desc[UR36][R8.64+0x3e4] ;  /* 0x0003e42408137981 */ /* 0x000364000c1e1920 */
.L_x_289:
[----:B------:R-:W-:Y:S05]  /*7a30*/  BSYNC B1 ;  /* 0x0000000000017941 */ /* 0x000fea0003800000 */
.L_x_288:
[----:B------:R-:W-:Y:S05]  /*7a40*/  @!P0 BRA `(.L_x_290) ;  /* 0x0000002400488947 */ /* 0x000fea0003800000 */
[----:B-----5:R-:W-:-:S05]  /*7a50*/  LOP3.LUT R0, R19, 0xffffe000, RZ, 0xc0, !PT ;  /* 0xffffe00013007812 */ /* 0x020fca00078ec0ff */
[----:B------:R-:W-:-:S04]  /*7a60*/  FMUL R0, R0, R155 ;  /* 0x0000009b00007220 */ /* 0x000fc80000400000 */
[----:B------:R-:W-:-:S05]  /*7a70*/  FFMA R151, R151, R154, R0 ;  /* 0x0000009a97977223 */ /* 0x000fca0000000000 */
[----:B------:R-:W-:-:S05]  /*7a80*/  F2FP.TF32.F32.PACK_B R151, R151 ;  /* 0x00000097ff97723e */ /* 0x000fca00024050ff */
[----:B------:R4:W-:Y:S01]  /*7a90*/  STG.E desc[UR36][R10.64+0x3e4], R151 ;  /* 0x0003e4970a007986 */ /* 0x0009e2000c101924 */
[----:B------:R-:W-:Y:S05]  /*7aa0*/  BRA `(.L_x_290) ;  /* 0x0000002400307947 */ /* 0x000fea0003800000 */
.L_x_37:
[----:B------:R-:W-:Y:S01]  /*7ab0*/  ISETP.GT.AND P3, PT, R0, 0x1, PT ;  /* 0x000000010000780c */ /* 0x000fe20003f64270 */
[----:B------:R-:W-:Y:S01]  /*7ac0*/  ULDC.64 UR4, c[0x0][0x5c0] ;  /* 0x0001700000047ab9 */ /* 0x000fe20000000a00 */
[-C--:B------:R-:W-:Y:S01]  /*7ad0*/  FMUL R9, R24, R154.reuse ;  /* 0x0000009a18097220 */ /* 0x080fe20000400000 */
[C---:B------:R-:W-:Y:S01]  /*7ae0*/  LEA R4, P4, R168.reuse, UR4, 0x2 ;  /* 0x00000004a8047c11 */ /* 0x040fe2000f8810ff */
[-C--:B------:R-:W-:Y:S01]  /*7af0*/  FMUL R25, R25, R154.reuse ;  /* 0x0000009a19197220 */ /* 0x080fe20000400000 */
[----:B------:R-:W-:Y:S01]  /*7b00*/  ISETP.GT.AND P0, PT, R3, RZ, P3 ;  /* 0x000000ff0300720c */ /* 0x000fe20001f04270 */
[-C--:B------:R-:W-:Y:S01]  /*7b10*/  FMUL R27, R27, R154.reuse ;  /* 0x0000009a1b1b7220 */ /* 0x080fe20000400000 */
[----:B------:R-:W-:Y:S01]  /*7b20*/  LEA.HI.X R5, R168, UR5, R179, 0x2, P4 ;  /* 0x00000005a8057c11 */ /* 0x000fe2000a0f14b3 */
[-C--:B------:R-:W-:Y:S01]  /*7b30*/  FMUL R29, R29, R154.reuse ;  /* 0x0000009a1d1d7220 */ /* 0x080fe20000400000 */
[----:B------:R-:W-:Y:S01]  /*7b40*/  F2FP.TF32.F32.PACK_B R9, R9 ;  /* 0x00000009ff09723e */ /* 0x000fe200024050ff */
[-C--:B------:R-:W-:Y:S01]  /*7b50*/  FMUL R31, R31, R154.reuse ;  /* 0x0000009a1f1f7220 */ /* 0x080fe20000400000 */
[----:B------:R-:W-:Y:S01]  /*7b60*/  F2FP.TF32.F32.PACK_B R25, R25 ;  /* 0x00000019ff19723e */ /* 0x000fe200024050ff */
[----:B------:R-:W-:Y:S01]  /*7b70*/  FMUL R13, R32, R154 ;  /* 0x0000009a200d7220 */ /* 0x000fe20000400000 */
[C---:B------:R-:W-:Y:S01]  /*7b80*/  SHF.L.U64.HI R7, R10.reuse, 0x5, R11 ;  /* 0x000000050a077819 */ /* 0x040fe2000001020b */
[----:B------:R0:W-:Y:S01]  /*7b90*/  @P2 STG.E desc[UR36][R4.64], R9 ;  /* 0x0000000904002986 */ /* 0x0001e2000c101924 */
[----:B------:R-:W-:Y:S01]  /*7ba0*/  LEA R6, P4, R10, R4, 0x5 ;  /* 0x000000040a067211 */ /* 0x000fe200078828ff */
[-C--:B------:R-:W-:Y:S01]  /*7bb0*/  FMUL R11, R26, R154.reuse ;  /* 0x0000009a1a0b7220 */ /* 0x080fe20000400000 */
[----:B------:R-:W-:Y:S01]  /*7bc0*/  ISETP.GT.AND P1, PT, R3, 0x8, P1 ;  /* 0x000000080300780c */ /* 0x000fe20000f24270 */
[----:B------:R-:W-:Y:S01]  /*7bd0*/  @P0 STG.E desc[UR36][R4.64+0x4], R25 ;  /* 0x0000041904000986 */ /* 0x000fe2000c101924 */
[C---:B------:R-:W-:Y:S01]  /*7be0*/  ISETP.GT.AND P2, PT, R0.reuse, 0x8, PT ;  /* 0x000000080000780c */ /* 0x040fe20003f44270 */
[----:B------:R-:W-:Y:S01]  /*7bf0*/  IMAD.X R7, R7, 0x1, R5, P4 ;  /* 0x0000000107077824 */ /* 0x000fe200020e0605 */
[----:B------:R-:W-:Y:S01]  /*7c00*/  ISETP.GT.AND P3, PT, R3, 0x8, P3 ;  /* 0x000000080300780c */ /* 0x000fe20001f64270 */
[-C--:B------:R-:W-:Y:S01]  /*7c10*/  FMUL R33, R33, R154.reuse ;  /* 0x0000009a21217220 */ /* 0x080fe20000400000 */
[----:B------:R-:W-:Y:S01]  /*7c20*/  ISETP.GT.AND P0, PT, R0, 0x9, PT ;  /* 0x000000090000780c */ /* 0x000fe20003f04270 */
[-C--:B------:R-:W-:Y:S01]  /*7c30*/  FMUL R35, R35, R154.reuse ;  /* 0x0000009a23237220 */ /* 0x080fe20000400000 */
[C---:B------:R-:W-:Y:S01]  /*7c40*/  ISETP.GT.AND P5, PT, R3.reuse, RZ, P2 ;  /* 0x000000ff0300720c */ /* 0x040fe200017a4270 */
[-C--:B0-----:R-:W-:Y:S01]  /*7c50*/  FMUL R9, R28, R154.reuse ;  /* 0x0000009a1c097220 */ /* 0x081fe20000400000 */
[----:B------:R-:W-:Y:S01]  /*7c60*/  ISETP.GT.AND P4, PT, R3, RZ, P0 ;  /* 0x000000ff0300720c */ /* 0x000fe20000784270 */
[-C--:B------:R-:W-:Y:S01]  /*7c70*/  FMUL R37, R37, R154.reuse ;  /* 0x0000009a25257220 */ /* 0x080fe20000400000 */
[----:B------:R-:W-:Y:S01]  /*7c80*/  F2FP.TF32.F32.PACK_B R11, R11 ;  /* 0x0000000bff0b723e */ /* 0x000fe200024050ff */
[-C--:B------:R-:W-:Y:S01]  /*7c90*/  FMUL R39, R39, R154.reuse ;  /* 0x0000009a27277220 */ /* 0x080fe20000400000 */
[----:B------:R-:W-:Y:S01]  /*7ca0*/  F2FP.TF32.F32.PACK_B R27, R27 ;  /* 0x0000001bff1b723e */ /* 0x000fe200024050ff */
[-C--:B------:R-:W-:Y:S01]  /*7cb0*/  FMUL R41, R41, R154.reuse ;  /* 0x0000009a29297220 */ /* 0x080fe20000400000 */
[----:B------:R-:W-:Y:S01]  /*7cc0*/  F2FP.TF32.F32.PACK_B R9, R9 ;  /* 0x00000009ff09723e */ /* 0x000fe200024050ff */
[----:B------:R0:W-:Y:S01]  /*7cd0*/  @P1 STG.E desc[UR36][R6.64], R11 ;  /* 0x0000000b06001986 */ /* 0x0001e2000c101924 */
[----:B------:R-:W-:Y:S01]  /*7ce0*/  F2FP.TF32.F32.PACK_B R29, R29 ;  /* 0x0000001dff1d723e */ /* 0x000fe200024050ff */
[-C--:B------:R-:W-:Y:S01]  /*7cf0*/  FMUL R43, R43, R154.reuse ;  /* 0x0000009a2b2b7220 */ /* 0x080fe20000400000 */
[C---:B------:R-:W-:Y:S01]  /*7d00*/  ISETP.GT.AND P1, PT, R0.reuse, 0x10, PT ;  /* 0x000000100000780c */ /* 0x040fe20003f24270 */
[----:B------:R-:W-:Y:S01]  /*7d10*/  @P3 STG.E desc[UR36][R6.64+0x4], R27 ;  /* 0x0000041b06003986 */ /* 0x000fe2000c101924 */
[----:B------:R-:W-:Y:S01]  /*7d20*/  ISETP.GT.AND P3, PT, R0, 0x11, PT ;  /* 0x000000110000780c */ /* 0x000fe20003f64270 */
[-C--:B------:R-:W-:Y:S01]  /*7d30*/  FMUL R45, R45, R154.reuse ;  /* 0x0000009a2d2d7220 */ /* 0x080fe20000400000 */
[C---:B------:R-:W-:Y:S01]  /*7d40*/  ISETP.GT.AND P2, PT, R3.reuse, 0x8, P2 ;  /* 0x000000080300780c */ /* 0x040fe20001744270 */
[----:B------:R1:W-:Y:S01]  /*7d50*/  @P5 STG.E desc[UR36][R4.64+0x20], R9 ;  /* 0x0000200904005986 */ /* 0x0003e2000c101924 */
[----:B------:R-:W-:Y:S01]  /*7d60*/  ISETP.GT.AND P0, PT, R3, 0x8, P0 ;  /* 0x000000080300780c */ /* 0x000fe20000704270 */
[-C--:B------:R-:W-:Y:S01]  /*7d70*/  FMUL R47, R47, R154.reuse ;  /* 0x0000009a2f2f7220 */ /* 0x080fe20000400000 */
[C---:B------:R-:W-:Y:S01]  /*7d80*/  ISETP.GT.AND P5, PT, R3.reuse, RZ, P1 ;  /* 0x000000ff0300720c */ /* 0x040fe20000fa4270 */
[----:B------:R-:W-:Y:S01]  /*7d90*/  @P4 STG.E desc[UR36][R4.64+0x24], R29 ;  /* 0x0000241d04004986 */ /* 0x000fe2000c101924 */
        /* <DEDUP_REMOVED lines=8> */
[-C--:B-1----:R-:W-:Y:S01]  /*7e20*/  FMUL R9, R34, R154.reuse ;  /* 0x0000009a22097220 */ /* 0x082fe20000400000 */
[----:B------:R-:W-:Y:S01]  /*7e30*/  F2FP.TF32.F32.PACK_B R33, R33 ;  /* 0x00000021ff21723e */ /* 0x000fe200024050ff */
[----:B------:R0:W-:Y:S01]  /*7e40*/  @P2 STG.E desc[UR36][R6.64+0x20], R11 ;  /* 0x0000200b06002986 */ /* 0x0001e2000c101924 */
[----:B------:R-:W-:Y:S01]  /*7e50*/  ISETP.GT.AND P1, PT, R3, 0x8, P1 ;  /* 0x000000080300780c */ /* 0x000fe20000f24270 */
[-C--:B------:R-:W-:Y:S01]  /*7e60*/  FMUL R55, R55, R154.reuse ;  /* 0x0000009a37377220 */ /* 0x080fe20000400000 */
[C---:B------:R-:W-:Y:S01]  /*7e70*/  ISETP.GT.AND P2, PT, R0.reuse, 0x19, PT ;  /* 0x000000190000780c */ /* 0x040fe20003f44270 */
[----:B------:R-:W-:Y:S01]  /*7e80*/  @P0 STG.E desc[UR36][R6.64+0x24], R31 ;  /* 0x0000241f06000986 */ /* 0x000fe2000c101924 */
[----:B------:R-:W-:Y:S01]  /*7e90*/  ISETP.GT.AND P0, PT, R0, 0x18, PT ;  /* 0x000000180000780c */ /* 0x000fe20003f04270 */
[-C--:B------:R-:W-:Y:S01]  /*7ea0*/  FMUL R57, R57, R154.reuse ;  /* 0x0000009a39397220 */ /* 0x080fe20000400000 */
[----:B------:R-:W-:Y:S01]  /*7eb0*/  F2FP.TF32.F32.PACK_B R9, R9 ;  /* 0x00000009ff09723e */ /* 0x000fe200024050ff */
[----:B------:R1:W-:Y:S01]  /*7ec0*/  @P5 STG.E desc[UR36][R4.64+0x40], R13 ;  /* 0x0000400d04005986 */ /* 0x0003e2000c101924 */
[----:B------:R-:W-:Y:S01]  /*7ed0*/  ISETP.GT.AND P5, PT, R3, RZ, P0 ;  /* 0x000000ff0300720c */ /* 0x000fe200007a4270 */
[-C--:B------:R-:W-:Y:S01]  /*7ee0*/  FMUL R59, R59, R154.reuse ;  /* 0x0000009a3b3b7220 */ /* 0x080fe20000400000 */
[----:B------:R-:W-:Y:S01]  /*7ef0*/  F2FP.TF32.F32.PACK_B R35, R35 ;  /* 0x00000023ff23723e */ /* 0x000fe200024050ff */
[----:B------:R-:W-:Y:S01]  /*7f00*/  @P4 STG.E desc[UR36][R4.64+0x44], R33 ;  /* 0x0000442104004986 */ /* 0x000fe2000c101924 */
[C---:B------:R-:W-:Y:S01]  /*7f10*/  ISETP.GT.AND P4, PT, R3.reuse, 0x8, P3 ;  /* 0x000000080300780c */ /* 0x040fe20001f84270 */
[-C--:B0-----:R-:W-:Y:S01]  /*7f20*/  FMUL R11, R36, R154.reuse ;  /* 0x0000009a240b7220 */ /* 0x081fe20000400000 */
[----:B------:R-:W-:Y:S01]  /*7f30*/  ISETP.GT.AND P3, PT, R3, RZ, P2 ;  /* 0x000000ff0300720c */ /* 0x000fe20001764270 */
[----:B------:R0:W-:Y:S01]  /*7f40*/  @P1 STG.E desc[UR36][R6.64+0x40], R9 ;  /* 0x0000400906001986 */ /* 0x0001e2000c101924 */
[----:B------:R-:W-:Y:S01]  /*7f50*/  F2FP.TF32.F32.PACK_B R37, R37 ;  /* 0x00000025ff25723e */ /* 0x000fe200024050ff */
[-C--:B------:R-:W-:Y:S01]  /*7f60*/  FMUL R61, R61, R154.reuse ;  /* 0x0000009a3d3d7220 */ /* 0x080fe20000400000 */
[----:B------:R-:W-:Y:S01]  /*7f70*/  F2FP.TF32.F32.PACK_B R11, R11 ;  /* 0x0000000bff0b723e */ /* 0x000fe200024050ff */
[-C--:B-1----:R-:W-:Y:S01]  /*7f80*/  FMUL R13, R40, R154.reuse ;  /* 0x0000009a280d7220 */ /* 0x082fe20000400000 */
[----:B------:R-:W-:Y:S01]  /*7f90*/  ISETP.GT.AND P1, PT, R0, 0x20, PT ;  /* 0x000000200000780c */ /* 0x000fe20003f24270 */
[-C--:B------:R-:W-:Y:S01]  /*7fa0*/  FMUL R63, R63, R154.reuse ;  /* 0x0000009a3f3f7220 */ /* 0x080fe20000400000 */
[----:B------:R-:W-:Y:S01]  /*7fb0*/  ISETP.GT.AND P0, PT, R3, 0x8, P0 ;  /* 0x000000080300780c */ /* 0x000fe20000704270 */
[-C--:B------:R-:W-:Y:S01]  /*7fc0*/  FMUL R65, R65, R154.reuse ;  /* 0x0000009a41417220 */ /* 0x080fe20000400000 */
[----:B------:R-:W-:Y:S01]  /*7fd0*/  F2FP.TF32.F32.PACK_B R39, R39 ;  /* 0x00000027ff27723e */ /* 0x000fe200024050ff */
[----:B------:R-:W-:Y:S01]  /*7fe0*/  @P4 STG.E desc[UR36][R6.64+0x44], R35 ;  /* 0x0000442306004986 */ /* 0x000fe2000c101924 */
[C---:B------:R-:W-:Y:S01]  /*7ff0*/  ISETP.GT.AND P4, PT, R3.reuse, 0x8, P2 ;  /* 0x000000080300780c */ /* 0x040fe20001784270 */
[-C--:B0-----:R-:W-:Y:S01]  /*8000*/  FMUL R9, R38, R154.reuse ;  /* 0x0000009a26097220 */ /* 0x081fe20000400000 */
[C---:B------:R-:W-:Y:S01]  /*8010*/  ISETP.GT.AND P2, PT, R0.reuse, 0x21, PT ;  /* 0x000000210000780c */ /* 0x040fe20003f44270 */
[----:B------:R0:W-:Y:S01]  /*8020*/  @P5 STG.E desc[UR36][R4.64+0x60], R11 ;  /* 0x0000600b04005986 */ /* 0x0001e2000c101924 */
[----:B------:R-:W-:Y:S01]  /*8030*/  ISETP.GT.AND P5, PT, R3, RZ, P1 ;  /* 0x000000ff0300720c */ /* 0x000fe20000fa4270 */
[-C--:B------:R-:W-:Y:S01]  /*8040*/  FMUL R67, R67, R154.reuse ;  /* 0x0000009a43437220 */ /* 0x080fe20000400000 */
[----:B------:R-:W-:Y:S01]  /*8050*/  F2FP.TF32.F32.PACK_B R9, R9 ;  /* 0x00000009ff09723e */ /* 0x000fe200024050ff */
[----:B------:R-:W-:Y:S01]  /*8060*/  @P3 STG.E desc[UR36][R4.64+0x64], R37 ;  /* 0x0000642504003986 */ /* 0x000fe2000c101924 */
[----:B------:R-:W-:Y:S01]  /*8070*/  ISETP.GT.AND P3, PT, R3, RZ, P2 ;  /* 0x000000ff0300720c */ /* 0x000fe20001764270 */
[-C--:B------:R-:W-:Y:S01]  /*8080*/  FMUL R69, R69, R154.reuse ;  /* 0x0000009a45457220 */ /* 0x080fe20000400000 */
[----:B------:R-:W-:Y:S01]  /*8090*/  F2FP.TF32.F32.PACK_B R13, R13 ;  /* 0x0000000dff0d723e */ /* 0x000fe200024050ff */
[----:B------:R1:W-:Y:S01]  /*80a0*/  @P0 STG.E desc[UR36][R6.64+0x60], R9 ;  /* 0x0000600906000986 */ /* 0x0003e2000c101924 */
[----:B------:R-:W-:Y:S01]  /*80b0*/  F2FP.TF32.F32.PACK_B R41, R41 ;  /* 0x00000029ff29723e */ /* 0x000fe200024050ff */
[-C--:B------:R-:W-:Y:S01]  /*80c0*/  FMUL R71, R71, R154.reuse ;  /* 0x0000009a47477220 */ /* 0x080fe20000400000 */
[----:B------:R-:W-:Y:S01]  /*80d0*/  ISETP.GT.AND P0, PT, R0, 0x28, PT ;  /* 0x000000280000780c */ /* 0x000fe20003f04270 */
[----:B------:R-:W-:Y:S01]  /*80e0*/  @P4 STG.E desc[UR36][R6.64+0x64], R39 ;  /* 0x0000642706004986 */ /* 0x000fe2000c101924 */
[C---:B------:R-:W-:Y:S01]  /*80f0*/  ISETP.GT.AND P1, PT, R3.reuse, 0x8, P1 ;  /* 0x000000080300780c */ /* 0x040fe20000f24270 */
[-C--:B0-----:R-:W-:Y:S01]  /*8100*/  FMUL R11, R44, R154.reuse ;  /* 0x0000009a2c0b7220 */ /* 0x081fe20000400000 */
[----:B------:R-:W-:Y:S01]  /*8110*/  ISETP.GT.AND P4, PT, R3, 0x8, P2 ;  /* 0x000000080300780c */ /* 0x000fe20001784270 */
[----:B------:R0:W-:Y:S01]  /*8120*/  @P5 STG.E desc[UR36][R4.64+0x80], R13 ;  /* 0x0000800d04005986 */ /* 0x0001e2000c101924 */
[----:B------:R-:W-:Y:S01]  /*8130*/  ISETP.GT.AND P2, PT, R0, 0x29, PT ;  /* 0x000000290000780c */ /* 0x000fe20003f44270 */
[-C--:B------:R-:W-:Y:S01]  /*8140*/  FMUL R73, R73, R154.reuse ;  /* 0x0000009a49497220 */ /* 0x080fe20000400000 */
[C---:B------:R-:W-:Y:S01]  /*8150*/  ISETP.GT.AND P5, PT, R3.reuse, RZ, P0 ;  /* 0x000000ff0300720c */ /* 0x040fe200007a4270 */
[-C--:B-1----:R-:W-:Y:S01]  /*8160*/  FMUL R9, R42, R154.reuse ;  /* 0x0000009a2a097220 */ /* 0x082fe20000400000 */
[----:B------:R-:W-:Y:S01]  /*8170*/  @P3 STG.E desc[UR36][R4.64+0x84], R41 ;  /* 0x0000842904003986 */ /* 0x000fe2000c101924 */
[----:B------:R-:W-:Y:S01]  /*8180*/  ISETP.GT.AND P3, PT, R3, RZ, P2 ;  /* 0x000000ff0300720c */ /* 0x000fe20001764270 */
[-C--:B------:R-:W-:Y:S01]  /*8190*/  FMUL R75, R75, R154.reuse ;  /* 0x0000009a4b4b7220 */ /* 0x080fe20000400000 */
[----:B------:R-:W-:Y:S01]  /*81a0*/  F2FP.TF32.F32.PACK_B R43, R43 ;  /* 0x0000002bff2b723e */ /* 0x000fe200024050ff */
[-C--:B------:R-:W-:Y:S01]  /*81b0*/  FMUL R77, R77, R154.reuse ;  /* 0x0000009a4d4d7220 */ /* 0x080fe20000400000 */
[----:B------:R-:W-:Y:S01]  /*81c0*/  F2FP.TF32.F32.PACK_B R9, R9 ;  /* 0x00000009ff09723e */ /* 0x000fe200024050ff */
[-C--:B------:R-:W-:Y:S01]  /*81d0*/  FMUL R79, R79, R154.reuse ;  /* 0x0000009a4f4f7220 */ /* 0x080fe20000400000 */
[----:B------:R-:W-:Y:S01]  /*81e0*/  F2FP.TF32.F32.PACK_B R11, R11 ;  /* 0x0000000bff0b723e */ /* 0x000fe200024050ff */
[-C--:B0-----:R-:W-:Y:S01]  /*81f0*/  FMUL R13, R48, R154.reuse ;  /* 0x0000009a300d7220 */ /* 0x081fe20000400000 */
[----:B------:R-:W-:Y:S01]  /*8200*/  F2FP.TF32.F32.PACK_B R45, R45 ;  /* 0x0000002dff2d723e */ /* 0x000fe200024050ff */
[----:B------:R0:W-:Y:S01]  /*8210*/  @P1 STG.E desc[UR36][R6.64+0x80], R9 ;  /* 0x0000800906001986 */ /* 0x0001e2000c101924 */
[C---:B------:R-:W-:Y:S01]  /*8220*/  ISETP.GT.AND P1, PT, R0.reuse, 0x30, PT ;  /* 0x000000300000780c */ /* 0x040fe20003f24270 */
[-C--:B------:R-:W-:Y:S01]  /*8230*/  FMUL R81, R81, R154.reuse ;  /* 0x0000009a51517220 */ /* 0x080fe20000400000 */
[C---:B------:R-:W-:Y:S01]  /*8240*/  ISETP.GT.AND P0, PT, R3.reuse, 0x8, P0 ;  /* 0x000000080300780c */ /* 0x040fe20000704270 */
[----:B------:R-:W-:Y:S01]  /*8250*/  @P4 STG.E desc[UR36][R6.64+0x84], R43 ;  /* 0x0000842b06004986 */ /* 0x000fe2000c101924 */
[----:B------:R-:W-:Y:S01]  /*8260*/  ISETP.GT.AND P4, PT, R3, 0x8, P2 ;  /* 0x000000080300780c */ /* 0x000fe20001784270 */
[-C--:B------:R-:W-:Y:S01]  /*8270*/  FMUL R83, R83, R154.reuse ;  /* 0x0000009a53537220 */ /* 0x080fe20000400000 */
[----:B------:R-:W-:Y:S01]  /*8280*/  ISETP.GT.AND P2, PT, R0, 0x31, PT ;  /* 0x000000310000780c */ /* 0x000fe20003f44270 */
[----:B------:R1:W-:Y:S01]  /*8290*/  @P5 STG.E desc[UR36][R4.64+0xa0], R11 ;  /* 0x0000a00b04005986 */ /* 0x0003e2000c101924 */
[----:B------:R-:W-:Y:S01]  /*82a0*/  ISETP.GT.AND P5, PT, R3, RZ, P1 ;  /* 0x000000ff0300720c */ /* 0x000fe20000fa4270 */
[-C--:B------:R-:W-:Y:S01]  /*82b0*/  FMUL R85, R85, R154.reuse ;  /* 0x0000009a55557220 */ /* 0x080fe20000400000 */
[----:B------:R-:W-:Y:S01]  /*82c0*/  F2FP.TF32.F32.PACK_B R47, R47 ;  /* 0x0000002fff2f723e */ /* 0x000fe200024050ff */
[-C--:B0-----:R-:W-:Y:S01]  /*82d0*/  FMUL R9, R46, R154.reuse ;  /* 0x0000009a2e097220 */ /* 0x081fe20000400000 */
        /* <DEDUP_REMOVED lines=9> */
[----:B------:R-:W-:Y:S01]  /*8370*/  ISETP.GT.AND P1, PT, R3, 0x8, P1 ;  /* 0x000000080300780c */ /* 0x000fe20000f24270 */
[----:B------:R0:W-:Y:S01]  /*8380*/  @P0 STG.E desc[UR36][R6.64+0xa0], R9 ;  /* 0x0000a00906000986 */ /* 0x0001e2000c101924 */
[C---:B------:R-:W-:Y:S01]  /*8390*/  ISETP.GT.AND P0, PT, R0.reuse, 0x38, PT ;  /* 0x000000380000780c */ /* 0x040fe20003f04270 */
[-C--:B------:R-:W-:Y:S01]  /*83a0*/  FMUL R93, R93, R154.reuse ;  /* 0x0000009a5d5d7220 */ /* 0x080fe20000400000 */
[----:B------:R-:W-:Y:S01]  /*83b0*/  F2FP.TF32.F32.PACK_B R51, R51 ;  /* 0x00000033ff33723e */ /* 0x000fe200024050ff */
        /* <DEDUP_REMOVED lines=16> */
[----:B------:R-:W-:Y:S01]  /*84c0*/  ISETP.GT.AND P0, PT, R3, 0x8, P0 ;  /* 0x000000080300780c */ /* 0x000fe20000704270 */
[-C--:B-1----:R-:W-:Y:S01]  /*84d0*/  FMUL R13, R56, R154.reuse ;  /* 0x0000009a380d7220 */ /* 0x082fe20000400000 */
[----:B------:R-:W-:Y:S01]  /*84e0*/  F2FP.TF32.F32.PACK_B R55, R55 ;  /* 0x00000037ff37723e */ /* 0x000fe200024050ff */
        /* <DEDUP_REMOVED lines=16> */
[----:B------:R-:W-:Y:S01]  /*85f0*/  ISETP.GT.AND P1, PT, R3, 0x8, P1 ;  /* 0x000000080300780c */ /* 0x000fe20000f24270 */
[-C--:B------:R-:W-:Y:S01]  /*8600*/  FMUL R113, R113, R154.reuse ;  /* 0x0000009a71717220 */ /* 0x080fe20000400000 */
[----:B------:R-:W-:Y:S01]  /*8610*/  F2FP.TF32.F32.PACK_B R9, R9 ;  /* 0x00000009ff09723e */ /* 0x000fe200024050ff */
[-C--:B------:R-:W-:Y:S01]  /*8620*/  FMUL R115, R115, R154.reuse ;  /* 0x0000009a73737220 */ /* 0x080fe20000400000 */
[-C--:B-1----:R-:W-:Y:S01]  /*8630*/  FMUL R11, R60, R154.reuse ;  /* 0x0000009a3c0b7220 */ /* 0x082fe20000400000 */
[----:B------:R-:W-:Y:S01]  /*8640*/  F2FP.TF32.F32.PACK_B R59, R59 ;  /* 0x0000003bff3b723e */ /* 0x000fe200024050ff */
[-C--:B------:R-:W-:Y:S01]  /*8650*/  FMUL R117, R117, R154.reuse ;  /* 0x0000009a75757220 */ /* 0x080fe20000400000 */
        /* <DEDUP_REMOVED lines=47> */
[----:B------:R-:W-:Y:S01]  /*8950*/  ISETP.GT.AND P0, PT, R0, 0x58, PT ;  /* 0x000000580000780c */ /* 0x000fe20003f04270 */
[-C--:B------:R-:W-:Y:S01]  /*8960*/  FMUL R147, R147, R154.reuse ;  /* 0x0000009a93937220 */ /* 0x080fe20000400000 */
[----:B------:R-:W-:Y:S01]  /*8970*/  F2FP.TF32.F32.PACK_B R11, R11 ;  /* 0x0000000bff0b723e */ /* 0x000fe200024050ff */
[----:B------:R-:W-:Y:S01]  /*8980*/  @P4 STG.E desc[UR36][R6.64+0x124], R63 ;  /* 0x0001243f06004986 */ /* 0x000fe2000c101924 */
[C---:B------:R-:W-:Y:S01]  /*8990*/  ISETP.GT.AND P4, PT, R3.reuse, 0x8, P2 ;  /* 0x000000080300780c */ /* 0x040fe20001784270 */
        /* <DEDUP_REMOVED lines=9> */
[----:B------:R-:W-:Y:S01]  /*8a30*/  FMUL R151, R151, R154 ;  /* 0x0000009a97977220 */ /* 0x000fe20000400000 */
[----:B------:R-:W-:-:S02]  /*8a40*/  ISETP.GT.AND P0, PT, R3, 0x8, P0 ;  /* 0x000000080300780c */ /* 0x000fc40000704270 */
[----:B------:R-:W-:Y:S01]  /*8a50*/  F2FP.TF32.F32.PACK_B R9, R9 ;  /* 0x00000009ff09723e */ /* 0x000fe200024050ff */
[----:B-1----:R-:W-:Y:S01]  /*8a60*/  FMUL R13, R72, R154 ;  /* 0x0000009a480d7220 */ /* 0x002fe20000400000 */
[----:B------:R-:W-:-:S03]  /*8a70*/  F2FP.TF32.F32.PACK_B R71, R71 ;  /* 0x00000047ff47723e */ /* 0x000fc600024050ff */
[----:B------:R0:W-:Y:S01]  /*8a80*/  @P1 STG.E desc[UR36][R6.64+0x140], R9 ;  /* 0x0001400906001986 */ /* 0x0001e2000c101924 */
[C---:B------:R-:W-:Y:S02]  /*8a90*/  ISETP.GT.AND P1, PT, R0.reuse, 0x60, PT ;  /* 0x000000600000780c */ /* 0x040fe40003f24270 */
[----:B------:R-:W-:Y:S01]  /*8aa0*/  F2FP.TF32.F32.PACK_B R13, R13 ;  /* 0x0000000dff0d723e */ /* 0x000fe200024050ff */
[----:B------:R-:W-:Y:S01]  /*8ab0*/  @P4 STG.E desc[UR36][R6.64+0x144], R67 ;  /* 0x0001444306004986 */ /* 0x000fe2000c101924 */
[C---:B------:R-:W-:Y:S02]  /*8ac0*/  ISETP.GT.AND P4, PT, R3.reuse, 0x8, P2 ;  /* 0x000000080300780c */ /* 0x040fe40001784270 */
[----:B------:R-:W-:Y:S01]  /*8ad0*/  ISETP.GT.AND P2, PT, R0, 0x61, PT ;  /* 0x000000610000780c */ /* 0x000fe20003f44270 */
[----:B------:R1:W-:Y:S01]  /*8ae0*/  @P5 STG.E desc[UR36][R4.64+0x160], R11 ;  /* 0x0001600b04005986 */ /* 0x0003e2000c101924 */
[C---:B------:R-:W-:Y:S02]  /*8af0*/  ISETP.GT.AND P5, PT, R3.reuse, RZ, P1 ;  /* 0x000000ff0300720c */ /* 0x040fe40000fa4270 */
[----:B------:R-:W-:Y:S01]  /*8b00*/  F2FP.TF32.F32.PACK_B R73, R73 ;  /* 0x00000049ff49723e */ /* 0x000fe200024050ff */
[----:B0-----:R-:W-:Y:S01]  /*8b10*/  FMUL R9, R70, R154 ;  /* 0x0000009a46097220 */ /* 0x001fe20000400000 */
[----:B------:R-:W-:Y:S01]  /*8b20*/  @P3 STG.E desc[UR36][R4.64+0x164], R69 ;  /* 0x0001644504003986 */ /* 0x000fe2000c101924 */
[----:B------:R-:W-:-:S02]  /*8b30*/  ISETP.GT.AND P3, PT, R3, RZ, P2 ;  /* 0x000000ff0300720c */ /* 0x000fc40001764270 */
[----:B------:R-:W-:Y:S02]  /*8b40*/  ISETP.GT.AND P1, PT, R3, 0x8, P1 ;  /* 0x000000080300780c */ /* 0x000fe40000f24270 */
        /* <DEDUP_REMOVED lines=252> */
[----:B------:R-:W-:Y:S01]  /*9b10*/  @P3 STG.E desc[UR36][R4.64+0x364], R133 ;  /* 0x0003648504003986 */ /* 0x000fe2000c101924 */
[----:B0-----:R-:W-:Y:S01]  /*9b20*/  FMUL R9, R134, R154 ;  /* 0x0000009a86097220 */ /* 0x001fe20000400000 */
[----:B------:R-:W-:-:S02]  /*9b30*/  ISETP.GT.AND P3, PT, R3, RZ, P2 ;  /* 0x000000ff0300720c */ /* 0x000fc40001764270 */
[----:B------:R-:W-:Y:S02]  /*9b40*/  ISETP.GT.AND P1, PT, R3, 0x8, P1 ;  /* 0x000000080300780c */ /* 0x000fe40000f24270 */
[----:B------:R-:W-:Y:S01]  /*9b50*/  F2FP.TF32.F32.PACK_B R9, R9 ;  /* 0x00000009ff09723e */ /* 0x000fe200024050ff */
[----:B-1----:R-:W-:Y:S01]  /*9b60*/  FMUL R11, R140, R154 ;  /* 0x0000009a8c0b7220 */ /* 0x002fe20000400000 */
[----:B------:R-:W-:-:S03]  /*9b70*/  F2FP.TF32.F32.PACK_B R139, R139 ;  /* 0x0000008bff8b723e */ /* 0x000fc600024050ff */
[----:B------:R0:W-:Y:S01]  /*9b80*/  @P0 STG.E desc[UR36][R6.64+0x360], R9 ;  /* 0x0003600906000986 */ /* 0x0001e2000c101924 */
[----:B------:R-:W-:Y:S02]  /*9b90*/  F2FP.TF32.F32.PACK_B R141, R141 ;  /* 0x0000008dff8d723e */ /* 0x000fe400024050ff */
[----:B------:R-:W-:Y:S01]  /*9ba0*/  F2FP.TF32.F32.PACK_B R11, R11 ;  /* 0x0000000bff0b723e */ /* 0x000fe200024050ff */
[----:B------:R-:W-:Y:S01]  /*9bb0*/  @P4 STG.E desc[UR36][R6.64+0x364], R135 ;  /* 0x0003648706004986 */ /* 0x000fe2000c101924 */
[C---:B------:R-:W-:Y:S02]  /*9bc0*/  ISETP.GT.AND P4, PT, R0.reuse, 0xe8, PT ;  /* 0x000000e80000780c */ /* 0x040fe40003f84270 */
[----:B------:R-:W-:Y:S01]  /*9bd0*/  F2FP.TF32.F32.PACK_B R143, R143 ;  /* 0x0000008fff8f723e */ /* 0x000fe200024050ff */
[----:B------:R1:W-:Y:S01]  /*9be0*/  @P5 STG.E desc[UR36][R4.64+0x380], R13 ;  /* 0x0003800d04005986 */ /* 0x0003e2000c101924 */
[----:B------:R-:W-:Y:S02]  /*9bf0*/  ISETP.GT.AND P5, PT, R0, 0xe9, PT ;  /* 0x000000e90000780c */ /* 0x000fe40003fa4270 */
[----:B------:R-:W-:Y:S01]  /*9c00*/  F2FP.TF32.F32.PACK_B R145, R145 ;  /* 0x00000091ff91723e */ /* 0x000fe200024050ff */
[----:B------:R-:W-:Y:S01]  /*9c10*/  @P3 STG.E desc[UR36][R4.64+0x384], R137 ;  /* 0x0003848904003986 */ /* 0x000fe2000c101924 */
[C---:B------:R-:W-:Y:S01]  /*9c20*/  ISETP.GT.AND P3, PT, R3.reuse, 0x8, P2 ;  /* 0x000000080300780c */ /* 0x040fe20001764270 */
[----:B0-----:R-:W-:Y:S01]  /*9c30*/  FMUL R9, R138, R154 ;  /* 0x0000009a8a097220 */ /* 0x001fe20000400000 */
[----:B------:R-:W-:-:S02]  /*9c40*/  ISETP.GT.AND P2, PT, R3, RZ, P4 ;  /* 0x000000ff0300720c */ /* 0x000fc40002744270 */
[C---:B------:R-:W-:Y:S02]  /*9c50*/  ISETP.GT.AND P0, PT, R3.reuse, RZ, P5 ;  /* 0x000000ff0300720c */ /* 0x040fe40002f04270 */
[C---:B------:R-:W-:Y:S01]  /*9c60*/  ISETP.GT.AND P4, PT, R3.reuse, 0x8, P4 ;  /* 0x000000080300780c */ /* 0x040fe20002784270 */
[----:B-1----:R-:W-:Y:S01]  /*9c70*/  FMUL R13, R142, R154 ;  /* 0x0000009a8e0d7220 */ /* 0x002fe20000400000 */
[----:B------:R-:W-:Y:S02]  /*9c80*/  ISETP.GT.AND P5, PT, R3, 0x8, P5 ;  /* 0x000000080300780c */ /* 0x000fe40002fa4270 */
[----:B------:R-:W-:Y:S02]  /*9c90*/  F2FP.TF32.F32.PACK_B R9, R9 ;  /* 0x00000009ff09723e */ /* 0x000fe400024050ff */
[----:B------:R-:W-:Y:S02]  /*9ca0*/  F2FP.TF32.F32.PACK_B R13, R13 ;  /* 0x0000000dff0d723e */ /* 0x000fe400024050ff */
[----:B------:R-:W-:Y:S01]  /*9cb0*/  F2FP.TF32.F32.PACK_B R147, R147 ;  /* 0x00000093ff93723e */ /* 0x000fe200024050ff */
[----:B------:R0:W-:Y:S01]  /*9cc0*/  @P1 STG.E desc[UR36][R6.64+0x380], R9 ;  /* 0x0003800906001986 */ /* 0x0001e2000c101924 */
[----:B------:R-:W-:-:S02]  /*9cd0*/  ISETP.GT.AND P1, PT, R0, 0xf8, PT ;  /* 0x000000f80000780c */ /* 0x000fc40003f24270 */
        /* <DEDUP_REMOVED lines=8> */
[----:B0-----:R-:W-:Y:S01]  /*9d60*/  FMUL R9, R144, R154 ;  /* 0x0000009a90097220 */ /* 0x001fe20000400000 */
[----:B------:R-:W-:-:S02]  /*9d70*/  ISETP.GT.AND P0, PT, R0, 0xf9, PT ;  /* 0x000000f90000780c */ /* 0x000fc40003f04270 */
[----:B------:R0:W-:Y:S01]  /*9d80*/  @P4 STG.E desc[UR36][R6.64+0x3a0], R13 ;  /* 0x0003a00d06004986 */ /* 0x0001e2000c101924 */
[C---:B------:R-:W-:Y:S02]  /*9d90*/  ISETP.GT.AND P4, PT, R3.reuse, RZ, P2 ;  /* 0x000000ff0300720c */ /* 0x040fe40001784270 */
[----:B------:R-:W-:Y:S01]  /*9da0*/  F2FP.TF32.F32.PACK_B R9, R9 ;  /* 0x00000009ff09723e */ /* 0x000fe200024050ff */
[----:B------:R-:W-:Y:S01]  /*9db0*/  @P5 STG.E desc[UR36][R6.64+0x3a4], R143 ;  /* 0x0003a48f06005986 */ /* 0x000fe2000c101924 */
[C---:B------:R-:W-:Y:S01]  /*9dc0*/  ISETP.GT.AND P5, PT, R3.reuse, RZ, P3 ;  /* 0x000000ff0300720c */ /* 0x040fe20001fa4270 */
[-C--:B-1----:R-:W-:Y:S01]  /*9dd0*/  FMUL R11, R146, R154.reuse ;  /* 0x0000009a920b7220 */ /* 0x082fe20000400000 */
[C---:B------:R-:W-:Y:S02]  /*9de0*/  ISETP.GT.AND P3, PT, R3.reuse, 0x8, P3 ;  /* 0x000000080300780c */ /* 0x040fe40001f64270 */
[----:B------:R-:W-:Y:S02]  /*9df0*/  ISETP.GT.AND P2, PT, R3, 0x8, P2 ;  /* 0x000000080300780c */ /* 0x000fe40001744270 */
[----:B------:R-:W-:Y:S01]  /*9e00*/  F2FP.TF32.F32.PACK_B R11, R11 ;  /* 0x0000000bff0b723e */ /* 0x000fe200024050ff */
[----:B0-----:R-:W-:-:S05]  /*9e10*/  FMUL R13, R150, R154 ;  /* 0x0000009a960d7220 */ /* 0x001fca0000400000 */
[----:B------:R-:W-:Y:S01]  /*9e20*/  F2FP.TF32.F32.PACK_B R13, R13 ;  /* 0x0000000dff0d723e */ /* 0x000fe200024050ff */
[----:B------:R-:W-:Y:S01]  /*9e30*/  @P5 STG.E desc[UR36][R4.64+0x3c0], R9 ;  /* 0x0003c00904005986 */ /* 0x000fe2000c101924 */
[C---:B------:R-:W-:Y:S01]  /*9e40*/  ISETP.GT.AND P5, PT, R3.reuse, RZ, P1 ;  /* 0x000000ff0300720c */ /* 0x040fe20000fa4270 */
[----:B------:R-:W-:Y:S01]  /*9e50*/  @P3 IMAD.MOV.U32 R2, RZ, RZ, R6 ;  /* 0x000000ffff023224 */ /* 0x000fe200078e0006 */
[C---:B------:R-:W-:Y:S01]  /*9e60*/  ISETP.GT.AND P1, PT, R3.reuse, 0x8, P1 ;  /* 0x000000080300780c */ /* 0x040fe20000f24270 */
[----:B------:R-:W-:Y:S01]  /*9e70*/  @P4 STG.E desc[UR36][R4.64+0x3c4], R145 ;  /* 0x0003c49104004986 */ /* 0x000fe2000c101924 */
[C---:B------:R-:W-:Y:S02]  /*9e80*/  ISETP.GT.AND P4, PT, R3.reuse, RZ, P0 ;  /* 0x000000ff0300720c */ /* 0x040fe40000784270 */
[----:B------:R-:W-:Y:S01]  /*9e90*/  ISETP.GT.AND P0, PT, R3, 0x8, P0 ;  /* 0x000000080300780c */ /* 0x000fe20000704270 */
[----:B------:R-:W-:-:S05]  /*9ea0*/  @P3 IMAD.MOV.U32 R3, RZ, RZ, R7 ;  /* 0x000000ffff033224 */ /* 0x000fca00078e0007 */
[----:B------:R0:W-:Y:S02]  /*9eb0*/  @P3 STG.E desc[UR36][R2.64+0x3c0], R11 ;  /* 0x0003c00b02003986 */ /* 0x0001e4000c101924 */
[----:B0-----:R-:W-:Y:S02]  /*9ec0*/  @P2 IMAD.MOV.U32 R2, RZ, RZ, R6 ;  /* 0x000000ffff022224 */ /* 0x001fe400078e0006 */
[----:B------:R-:W-:-:S05]  /*9ed0*/  @P2 IMAD.MOV.U32 R3, RZ, RZ, R7 ;  /* 0x000000ffff032224 */ /* 0x000fca00078e0007 */
[----:B------:R0:W-:Y:S02]  /*9ee0*/  @P2 STG.E desc[UR36][R2.64+0x3c4], R147 ;  /* 0x0003c49302002986 */ /* 0x0001e4000c101924 */
[----:B0-----:R-:W-:Y:S02]  /*9ef0*/  @P5 IMAD.MOV.U32 R2, RZ, RZ, R4 ;  /* 0x000000ffff025224 */ /* 0x001fe400078e0004 */
[----:B------:R-:W-:-:S05]  /*9f00*/  @P5 IMAD.MOV.U32 R3, RZ, RZ, R5 ;  /* 0x000000ffff035224 */ /* 0x000fca00078e0005 */
[----:B------:R0:W-:Y:S04]  /*9f10*/  @P5 STG.E desc[UR36][R2.64+0x3e0], R15 ;  /* 0x0003e00f02005986 */ /* 0x0001e8000c101924 */
[----:B------:R1:W-:Y:S01]  /*9f20*/  @P4 STG.E desc[UR36][R4.64+0x3e4], R149 ;  /* 0x0003e49504004986 */ /* 0x0003e2000c101924 */
[----:B0-----:R-:W-:Y:S02]  /*9f30*/  @P1 IMAD.MOV.U32 R2, RZ, RZ, R6 ;  /* 0x000000ffff021224 */ /* 0x001fe400078e0006 */
[----:B------:R-:W-:-:S05]  /*9f40*/  @P1 IMAD.MOV.U32 R3, RZ, RZ, R7 ;  /* 0x000000ffff031224 */ /* 0x000fca00078e0007 */
[----:B------:R1:W-:Y:S04]  /*9f50*/  @P1 STG.E desc[UR36][R2.64+0x3e0], R13 ;  /* 0x0003e00d02001986 */ /* 0x0003e8000c101924 */
[----:B------:R1:W-:Y:S02]  /*9f60*/  @P0 STG.E desc[UR36][R6.64+0x3e4], R151 ;  /* 0x0003e49706000986 */ /* 0x0003e4000c101924 */
.L_x_290:
[----:B------:R-:W-:Y:S05]  /*9f70*/  BSYNC B0 ;  /* 0x0000000000007941 */ /* 0x000fea0003800000 */
.L_x_36:
[----:B-1----:R-:W2:Y:S01]  /*9f80*/  LDL.64 R2, [R1] ;  /* 0x0000000001027983 */ /* 0x002ea20000100a00 */
[----:B------:R-:W-:Y:S01]  /*9f90*/  ULDC.64 UR4, c[0x0][0x650] ;  /* 0x0001940000047ab9 */ /* 0x000fe20000000a00 */
[----:B------:R1:W-:Y:S01]  /*9fa0*/  SYNCS.ARRIVE.TRANS64.A1T0 RZ, [R162+UR45], RZ ;  /* 0x000000ffa2ff79a7 */ /* 0x0003e2000810002d */
[----:B------:R-:W-:Y:S01]  /*9fb0*/  PRMT R0, RZ, 0x7610, R0 ;  /* 0x00007610ff007816 */ /* 0x000fe20000000000 */
[----:B-----5:R-:W-:Y:S02]  /*9fc0*/  IMAD.MOV.U32 R19, RZ, RZ, -0x1 ;  /* 0xffffffffff137424 */ /* 0x020fe400078e00ff */
[----:B------:R-:W-:Y:S01]  /*9fd0*/  IMAD.MOV.U32 R22, RZ, RZ, -0x1 ;  /* 0xffffffffff167424 */ /* 0x000fe200078e00ff */
[----:B--2---:R-:W-:-:S04]  /*9fe0*/  LEA R18, P0, R2, R18, 0x1 ;  /* 0x0000001202127211 */ /* 0x004fc800078008ff */
[----:B------:R-:W-:Y:S01]  /*9ff0*/  LEA.HI.X R17, R2, R17, R23, 0x1, P0 ;  /* 0x0000001102117211 */ /* 0x000fe200000f0c17 */
[----:B------:R-:W-:Y:S01]  /*a000*/  IMAD.MOV.U32 R2, RZ, RZ, -0x1 ;  /* 0xffffffffff027424 */ /* 0x000fe200078e00ff */
[----:B------:R-:W-:-:S04]  /*a010*/  ISETP.GE.U32.AND P0, PT, R18, UR4, PT ;  /* 0x0000000412007c0c */ /* 0x000fc8000bf06070 */
[----:B------:R-:W-:-:S13]  /*a020*/  ISETP.GE.U32.AND.EX P0, PT, R17, UR5, PT, P0 ;  /* 0x0000000511007c0c */ /* 0x000fda000bf06100 */
[----:B-1----:R-:W-:Y:S05]  /*a030*/  @P0 BRA `(.L_x_291) ;  /* 0x0000000400700947 */ /* 0x002fea0003800000 */
[----:B---34-:R-:W1:Y:S01]  /*a040*/  S2R R10, SR_CTAID.X ;  /* 0x00000000000a7919 */ /* 0x018e620000002500 */
[----:B------:R-:W2:Y:S01]  /*a050*/  LDC.64 R8, c[0x0][0x628] ;  /* 0x00018a00ff087b82 */ /* 0x000ea20000000a00 */
[----:B------:R-:W-:Y:S01]  /*a060*/  ULDC UR4, c[0x0][0x150] ;  /* 0x0000540000047ab9 */ /* 0x000fe20000000800 */
[----:B------:R-:W-:Y:S01]  /*a070*/  IMAD.MOV.U32 R6, RZ, RZ, R18 ;  /* 0x000000ffff067224 */ /* 0x000fe200078e0012 */
[----:B------:R-:W3:Y:S01]  /*a080*/  S2R R20, SR_CTAID.Y ;  /* 0x0000000000147919 */ /* 0x000ee20000002600 */
[----:B0-----:R-:W-:-:S04]  /*a090*/  IMAD.MOV.U32 R7, RZ, RZ, R17 ;  /* 0x000000ffff077224 */ /* 0x001fc800078e0011 */
[----:B------:R-:W0:Y:S08]  /*a0a0*/  LDC R15, c[0x0][0x144] ;  /* 0x00005100ff0f7b82 */ /* 0x000e300000000800 */
[----:B------:R-:W4:Y:S08]  /*a0b0*/  LDC R0, c[0x0][0x630] ;  /* 0x00018c00ff007b82 */ /* 0x000f300000000800 */
[----:B------:R-:W0:Y:S01]  /*a0c0*/  LDC.64 R12, c[0x0][0x620] ;  /* 0x00018800ff0c7b82 */ /* 0x000e220000000a00 */
[----:B--2---:R-:W-:-:S04]  /*a0d0*/  ISETP.NE.U32.AND P0, PT, R8, RZ, PT ;  /* 0x000000ff0800720c */ /* 0x004fc80003f05070 */
[----:B------:R-:W-:Y:S02]  /*a0e0*/  ISETP.NE.AND.EX P0, PT, R9, RZ, PT, P0 ;  /* 0x000000ff0900720c */ /* 0x000fe40003f05300 */
[----:B-1----:R-:W-:-:S05]  /*a0f0*/  I2FP.F32.U32 R2, R10 ;  /* 0x0000000a00027245 */ /* 0x002fca0000201000 */
[----:B------:R-:W-:-:S04]  /*a100*/  FMUL R2, R2, UR4 ;  /* 0x0000000402027c20 */ /* 0x000fc80008400000 */
[----:B------:R1:W2:Y:S02]  /*a110*/  F2I.U32.TRUNC.NTZ R14, R2 ;  /* 0x00000002000e7305 */ /* 0x0002a4000020f000 */
[----:B---34-:R-:W-:Y:S05]  /*a120*/  @!P0 BRA `(.L_x_292) ;  /* 0x0000000000288947 */ /* 0x018fea0003800000 */
[----:B------:R-:W3:Y:S02]  /*a130*/  LDC R3, c[0x0][0x634] ;  /* 0x00018d00ff037b82 */ /* 0x000ee40000000800 */
[----:B---3--:R-:W-:-:S05]  /*a140*/  IADD3 R7, P0, R18, R3, RZ ;  /* 0x0000000312077210 */ /* 0x008fca0007f1e0ff */
[----:B------:R-:W-:-:S04]  /*a150*/  IMAD.X R11, RZ, RZ, R17, P0 ;  /* 0x000000ffff0b7224 */ /* 0x000fc800000e0611 */
[----:B-1----:R-:W-:-:S04]  /*a160*/  IMAD.WIDE.U32 R2, R11, R8, RZ ;  /* 0x000000080b027225 */ /* 0x002fc800078e00ff */
[----:B------:R-:W-:-:S04]  /*a170*/  IMAD.WIDE.U32 R4, P0, R7, R9, R2 ;  /* 0x0000000907047225 */ /* 0x000fc80007800002 */
[----:B------:R-:W-:-:S04]  /*a180*/  IMAD.WIDE.U32 R2, R7, R8, RZ ;  /* 0x0000000807027225 */ /* 0x000fc800078e00ff */
[----:B------:R-:W-:Y:S01]  /*a190*/  IMAD.X R7, RZ, RZ, RZ, P0 ;  /* 0x000000ffff077224 */ /* 0x000fe200000e06ff */
[----:B------:R-:W-:Y:S01]  /*a1a0*/  IADD3 RZ, P0, R3, R4, RZ ;  /* 0x0000000403ff7210 */ /* 0x000fe20007f1e0ff */
[----:B------:R-:W-:-:S04]  /*a1b0*/  IMAD.MOV.U32 R6, RZ, RZ, R5 ;  /* 0x000000ffff067224 */ /* 0x000fc800078e0005 */
[----:B------:R-:W-:-:S08]  /*a1c0*/  IMAD.WIDE.U32.X R6, R11, R9, R6, P0 ;  /* 0x000000090b067225 */ /* 0x000fd000000e0406 */
.L_x_292:
[----:B------:R-:W3:Y:S01]  /*a1d0*/  LDC.64 R26, c[0x0][0x640] ;  /* 0x00019000ff1a7b82 */ /* 0x000ee20000000a00 */
[-C--:B------:R-:W-:Y:S01]  /*a1e0*/  SHF.R.U64 R11, R6, R0.reuse, R7 ;  /* 0x00000000060b7219 */ /* 0x080fe20000001207 */
[----:B------:R-:W-:Y:S01]  /*a1f0*/  IMAD.MOV.U32 R19, RZ, RZ, R17 ;  /* 0x000000ffff137224 */ /* 0x000fe200078e0011 */
[----:B------:R-:W-:Y:S01]  /*a200*/  SHF.R.U32.HI R0, RZ, R0, R7 ;  /* 0x00000000ff007219 */ /* 0x000fe20000011607 */
[----:B--2---:R-:W-:Y:S01]  /*a210*/  IMAD.MOV R14, RZ, RZ, -R14 ;  /* 0x000000ffff0e7224 */ /* 0x004fe200078e0a0e */
[----:B------:R-:W-:Y:S01]  /*a220*/  IADD3 R5, P0, RZ, -R11, RZ ;  /* 0x8000000bff057210 */ /* 0x000fe20007f1e0ff */
[----:B------:R-:W-:Y:S01]  /*a230*/  ULDC UR4, c[0x0][0x154] ;  /* 0x0000550000047ab9 */ /* 0x000fe20000000800 */
[----:B------:R-:W-:Y:S01]  /*a240*/  IMAD.MOV.U32 R7, RZ, RZ, 0x1 ;  /* 0x00000001ff077424 */ /* 0x000fe200078e00ff */
[----:B------:R-:W2:Y:S01]  /*a250*/  LDC R4, c[0x0][0x618] ;  /* 0x00018600ff047b82 */ /* 0x000ea20000000800 */
[----:B0-----:R-:W-:Y:S02]  /*a260*/  IMAD R22, R15, R14, R10 ;  /* 0x0000000e0f167224 */ /* 0x001fe400078e020a */
[----:B------:R-:W-:-:S04]  /*a270*/  IMAD.X R3, RZ, RZ, ~R0, P0 ;  /* 0x000000ffff037224 */ /* 0x000fc800000e0e00 */
[-C--:B------:R-:W-:Y:S01]  /*a280*/  IMAD R0, R3, R12.reuse, RZ ;  /* 0x0000000c03007224 */ /* 0x080fe200078e02ff */
[----:B------:R-:W0:Y:S01]  /*a290*/  LDC R6, c[0x0][0x608] ;  /* 0x00018200ff067b82 */ /* 0x000e220000000800 */
[----:B-1----:R-:W-:-:S04]  /*a2a0*/  IMAD.WIDE.U32 R2, R5, R12, R18 ;  /* 0x0000000c05027225 */ /* 0x002fc800078e0012 */
[----:B------:R-:W-:Y:S01]  /*a2b0*/  IMAD R5, R5, R13, R0 ;  /* 0x0000000d05057224 */ /* 0x000fe200078e0200 */
[----:B------:R-:W-:Y:S02]  /*a2c0*/  I2FP.F32.U32 R0, R20 ;  /* 0x0000001400007245 */ /* 0x000fe40000201000 */
[----:B------:R-:W1:Y:S01]  /*a2d0*/  LDC R24, c[0x0][0x658] ;  /* 0x00019600ff187b82 */ /* 0x000e620000000800 */
[----:B------:R-:W-:Y:S01]  /*a2e0*/  IMAD.IADD R3, R3, 0x1, R5 ;  /* 0x0000000103037824 */ /* 0x000fe200078e0205 */
[----:B---3--:R-:W-:Y:S01]  /*a2f0*/  ISETP.NE.U32.AND P0, PT, R26, RZ, PT ;  /* 0x000000ff1a00720c */ /* 0x008fe20003f05070 */
[----:B------:R-:W-:Y:S01]  /*a300*/  FMUL R0, R0, UR4 ;  /* 0x0000000400007c20 */ /* 0x000fe20008400000 */
[----:B------:R-:W-:Y:S02]  /*a310*/  IMAD.MOV.U32 R5, RZ, RZ, -0x1 ;  /* 0xffffffffff057424 */ /* 0x000fe400078e00ff */
[----:B------:R-:W-:Y:S01]  /*a320*/  ISETP.NE.AND.EX P0, PT, R27, RZ, PT, P0 ;  /* 0x000000ff1b00720c */ /* 0x000fe20003f05300 */
[----:B------:R3:W4:Y:S01]  /*a330*/  F2I.U32.TRUNC.NTZ R12, R0 ;  /* 0x00000000000c7305 */ /* 0x000722000020f000 */
[----:B------:R-:W3:Y:S01]  /*a340*/  LDC R15, c[0x0][0x148] ;  /* 0x00005200ff0f7b82 */ /* 0x000ee20000000800 */
[----:B--2---:R-:W-:-:S02]  /*a350*/  SHF.R.U64 R10, R2, R4, R3 ;  /* 0x00000004020a7219 */ /* 0x004fc40000001203 */
[----:B------:R-:W-:-:S05]  /*a360*/  SHF.R.U32.HI R3, RZ, R4, R3 ;  /* 0x00000004ff037219 */ /* 0x000fca0000011603 */
[----:B------:R-:W2:Y:S01]  /*a370*/  LDC R14, c[0x0][0x600] ;  /* 0x00018000ff0e7b82 */ /* 0x000ea20000000800 */
[-CC-:B0-----:R-:W-:Y:S02]  /*a380*/  SHF.R.U64 R8, R10, R6.reuse, R3.reuse ;  /* 0x000000060a087219 */ /* 0x181fe40000001203 */
[----:B------:R-:W-:-:S05]  /*a390*/  SHF.R.U32.HI R3, RZ, R6, R3 ;  /* 0x00000006ff037219 */ /* 0x000fca0000011603 */
[----:B------:R-:W0:Y:S01]  /*a3a0*/  LDC R21, c[0x0][0x648] ;  /* 0x00019200ff157b82 */ /* 0x000e220000000800 */
[-CC-:B-1----:R-:W-:Y:S02]  /*a3b0*/  SHF.R.U64 R13, R8, R24.reuse, R3.reuse ;  /* 0x00000018080d7219 */ /* 0x182fe40000001203 */
[-C--:B------:R-:W-:Y:S02]  /*a3c0*/  SHF.L.U32 R5, R5, R24.reuse, RZ ;  /* 0x0000001805057219 */ /* 0x080fe400000006ff */
[-C--:B------:R-:W-:Y:S01]  /*a3d0*/  SHF.R.U32.HI R3, RZ, R24.reuse, R3 ;  /* 0x00000018ff037219 */ /* 0x080fe20000011603 */
[----:B------:R-:W-:Y:S01]  /*a3e0*/  IMAD.MOV.U32 R2, RZ, RZ, R13 ;  /* 0x000000ffff027224 */ /* 0x000fe200078e000d */
[----:B------:R-:W-:Y:S01]  /*a3f0*/  SHF.L.U32 R24, R7, R24, RZ ;  /* 0x0000001807187219 */ /* 0x000fe200000006ff */
[----:B------:R-:W1:Y:S01]  /*a400*/  LDC R25, c[0x0][0x638] ;  /* 0x00018e00ff197b82 */ /* 0x000e620000000800 */
[----:B------:R-:W-:-:S07]  /*a410*/  LOP3.LUT R19, RZ, R5, RZ, 0x33, !PT ;  /* 0x00000005ff137212 */ /* 0x000fce00078e33ff */
[----:B------:R-:W0:Y:S01]  /*a420*/  LDC R28, c[0x0][0x610] ;  /* 0x00018400ff1c7b82 */ /* 0x000e220000000800 */
[----:B----4-:R-:W-:Y:S05]  /*a430*/  @!P0 BRA `(.L_x_293) ;  /* 0x0000000000288947 */ /* 0x010fea0003800000 */
[----:B---3--:R-:W3:Y:S02]  /*a440*/  LDC R0, c[0x0][0x64c] ;  /* 0x00019300ff007b82 */ /* 0x008ee40000000800 */
[----:B---3--:R-:W-:-:S05]  /*a450*/  IADD3 R7, P0, R13, R0, RZ ;  /* 0x000000000d077210 */ /* 0x008fca0007f1e0ff */
        /* <DEDUP_REMOVED lines=8> */
.L_x_293:
[----:B------:R-:W4:Y:S01]  /*a4e0*/  LDC R4, c[0x0][0x65c] ;  /* 0x00019700ff047b82 */ /* 0x000f220000000800 */
[----:B0--3--:R-:W-:Y:S01]  /*a4f0*/  SHF.R.U64 R0, R2, R21, R3 ;  /* 0x0000001502007219 */ /* 0x009fe20000001203 */
[----:B--2---:R-:W-:Y:S01]  /*a500*/  VIADD R3, R14, 0xffffffff ;  /* 0xffffffff0e037836 */ /* 0x004fe20000000000 */
[----:B------:R-:W-:Y:S01]  /*a510*/  LOP3.LUT R19, R8, R19, RZ, 0xc0, !PT ;  /* 0x0000001308137212 */ /* 0x000fe200078ec0ff */
[----:B------:R-:W-:Y:S02]  /*a520*/  IMAD.MOV R12, RZ, RZ, -R12 ;  /* 0x000000ffff0c7224 */ /* 0x000fe400078e0a0c */
[----:B------:R-:W-:Y:S01]  /*a530*/  IMAD.MOV R2, RZ, RZ, -R0 ;  /* 0x000000ffff027224 */ /* 0x000fe200078e0a00 */
[----:B------:R-:W-:Y:S01]  /*a540*/  LOP3.LUT R3, R10, R3, RZ, 0xc0, !PT ;  /* 0x000000030a037212 */ /* 0x000fe200078ec0ff */
[----:B------:R-:W-:Y:S02]  /*a550*/  IMAD R19, R24, R0, R19 ;  /* 0x0000000018137224 */ /* 0x000fe400078e0213 */
[----:B-1----:R-:W-:-:S04]  /*a560*/  IMAD R0, R2, R25, R13 ;  /* 0x0000001902007224 */ /* 0x002fc800078e020d */
[----:B------:R-:W-:Y:S01]  /*a570*/  IMAD R2, R0, R14, R3 ;  /* 0x0000000e00027224 */ /* 0x000fe200078e0203 */
[----:B----4-:R-:W-:Y:S01]  /*a580*/  ISETP.NE.AND P0, PT, R4, 0x1, PT ;  /* 0x000000010400780c */ /* 0x010fe20003f05270 */
[----:B------:R-:W-:-:S05]  /*a590*/  IMAD.MOV.U32 R4, RZ, RZ, 0x1 ;  /* 0x00000001ff047424 */ /* 0x000fca00078e00ff */
[----:B------:R-:W-:-:S07]  /*a5a0*/  PRMT R0, R4, 0x7610, R0 ;  /* 0x0000761004007816 */ /* 0x000fce0000000000 */
[----:B------:R-:W-:-:S04]  /*a5b0*/  @P0 IMAD R22, R15, R12, R20 ;  /* 0x0000000c0f160224 */ /* 0x000fc800078e0214 */
[----:B------:R-:W-:-:S05]  /*a5c0*/  IMAD R19, R19, R28, R22 ;  /* 0x0000001c13137224 */ /* 0x000fca00078e0216 */
[----:B------:R-:W-:Y:S02]  /*a5d0*/  SEL R22, R2, R19, !P0 ;  /* 0x0000001302167207 */ /* 0x000fe40004000000 */
[----:B------:R-:W-:Y:S01]  /*a5e0*/  SEL R19, R19, R2, !P0 ;  /* 0x0000000213137207 */ /* 0x000fe20004000000 */
[----:B------:R-:W-:-:S07]  /*a5f0*/  IMAD.MOV.U32 R2, RZ, RZ, R11 ;  /* 0x000000ffff027224 */ /* 0x000fce00078e000b */
.L_x_291:
[----:B------:R-:W-:Y:S02]  /*a600*/  LOP3.LUT P0, RZ, R0, 0xff, RZ, 0xc0, !PT ;  /* 0x000000ff00ff7812 */ /* 0x000fe4000780c0ff */
[----:B------:R-:W-:-:S11]  /*a610*/  LOP3.LUT R177, R177, 0x1, RZ, 0x3c, !PT ;  /* 0x00000001b1b17812 */ /* 0x000fd600078e3cff */
[----:B------:R-:W-:Y:S05]  /*a620*/  @P0 BRA `(.L_x_294) ;  /* 0xffffff7000280947 */ /* 0x000fea000383ffff */
[----:B------:R-:W-:Y:S05]  /*a630*/  EXIT ;  /* 0x000000000000794d */ /* 0x000fea0003800000 */
.L_x_17:
[----:B------:R-:W-:-:S08]  /*a640*/  ISETP.NE.AND P0, PT, R5, RZ, PT ;  /* 0x000000ff0500720c */ /* 0x000fd00003f05270 */
[----:B0-----:R-:W0:-:S00]  /*a650*/  USETMAXREG.DEALLOC.CTAPOOL 0x28 ;  /* 0x00000028000079c8 */ /* 0x001e0000080e0500 */
[----:B------:R-:W-:Y:S05]  /*a660*/  @P0 EXIT ;  /* 0x000000000000094d */ /* 0x000fea0003800000 */
[----:B0-----:R-:W-:Y:S01]  /*a670*/  LOP3.LUT P0, RZ, R8, 0xff, RZ, 0xc0, !PT ;  /* 0x000000ff08ff7812 */ /* 0x001fe2000780c0ff */
[----:B------:R-:W-:Y:S02]  /*a680*/  IMAD.MOV.U32 R0, RZ, RZ, 0x1 ;  /* 0x00000001ff007424 */ /* 0x000fe400078e00ff */
[----:B------:R-:W-:-:S10]  /*a690*/  IMAD.MOV.U32 R7, RZ, RZ, RZ ;  /* 0x000000ffff077224 */ /* 0x000fd400078e00ff */
[----:B------:R-:W-:Y:S05]  /*a6a0*/  @!P0 BRA `(.L_x_295) ;  /* 0x0000000c00388947 */ /* 0x000fea0003800000 */
[----:B------:R-:W0:Y:S01]  /*a6b0*/  S2R R9, SR_CgaCtaId ;  /* 0x0000000000097919 */ /* 0x000e220000008800 */
[----:B------:R-:W-:Y:S01]  /*a6c0*/  LOP3.LUT P0, RZ, R4, 0x1f, RZ, 0xc0, !PT ;  /* 0x0000001f04ff7812 */ /* 0x000fe2000780c0ff */
[----:B------:R-:W-:Y:S01]  /*a6d0*/  ULDC UR5, c[0x0][0x658] ;  /* 0x0001960000057ab9 */ /* 0x000fe20000000800 */
[----:B------:R-:W-:Y:S01]  /*a6e0*/  UMOV UR6, 0xffffffff ;  /* 0xffffffff00067882 */ /* 0x000fe20000000000 */
[----:B------:R-:W-:Y:S01]  /*a6f0*/  BSSY B0, `(.L_x_295) ;  /* 0x00000c9000007945 */ /* 0x000fe20003800000 */
[----:B------:R-:W-:Y:S01]  /*a700*/  USHF.L.U32 UR6, UR6, UR5, URZ ;  /* 0x0000000506067299 */ /* 0x000fe2000800063f */
[C---:B------:R-:W-:Y:S01]  /*a710*/  ISETP.NE.AND P2, PT, R3.reuse, RZ, PT ;  /* 0x000000ff0300720c */ /* 0x040fe20003f45270 */
[----:B------:R-:W-:Y:S01]  /*a720*/  IMAD.MOV.U32 R8, RZ, RZ, 0x1 ;  /* 0x00000001ff087424 */ /* 0x000fe200078e00ff */
[----:B------:R-:W-:Y:S01]  /*a730*/  ISETP.NE.OR P0, PT, R3, RZ, !P0 ;  /* 0x000000ff0300720c */ /* 0x000fe20004705670 */
[----:B------:R-:W-:Y:S01]  /*a740*/  IMAD.MOV.U32 R0, RZ, RZ, 0x1 ;  /* 0x00000001ff007424 */ /* 0x000fe200078e00ff */
[----:B------:R-:W-:Y:S01]  /*a750*/  LOP3.LUT R6, R16, 0x2, RZ, 0xfc, !PT ;  /* 0x0000000210067812 */ /* 0x000fe200078efcff */
[----:B------:R-:W-:Y:S01]  /*a760*/  IMAD.MOV.U32 R7, RZ, RZ, RZ ;  /* 0x000000ffff077224 */ /* 0x000fe200078e00ff */
[----:B------:R-:W-:Y:S01]  /*a770*/  ULDC UR4, c[0x0][0x600] ;  /* 0x0001800000047ab9 */ /* 0x000fe20000000800 */
[----:B------:R-:W-:Y:S01]  /*a780*/  UMOV UR7, 0x1 ;  /* 0x0000000100077882 */ /* 0x000fe20000000000 */
[----:B------:R-:W-:-:S02]  /*a790*/  UIADD3 UR19, UR40, 0x1, URZ ;  /* 0x0000000128137890 */ /* 0x000fc4000fffe03f */
[----:B------:R-:W-:Y:S02]  /*a7a0*/  UIADD3 UR15, UR4, -0x1, URZ ;  /* 0xffffffff040f7890 */ /* 0x000fe4000fffe03f */
[----:B------:R-:W-:Y:S02]  /*a7b0*/  USHF.L.U32 UR17, UR7, UR5, URZ ;  /* 0x0000000507117299 */ /* 0x000fe4000800063f */
[----:B------:R-:W-:Y:S01]  /*a7c0*/  ULOP3.LUT UR16, URZ, UR6, URZ, 0x33, !UPT ;  /* 0x000000063f107292 */ /* 0x000fe2000f8e333f */
[----:B------:R-:W-:Y:S01]  /*a7d0*/  ULDC.64 UR20, c[0x0][0x198] ;  /* 0x0000660000147ab9 */ /* 0x000fe20000000a00 */
[C---:B0-----:R-:W-:Y:S02]  /*a7e0*/  IMAD.SHL.U32 R10, R9.reuse, 0x40, RZ ;  /* 0x00000040090a7824 */ /* 0x041fe400078e00ff */
[----:B------:R-:W-:-:S03]  /*a7f0*/  IMAD.SHL.U32 R9, R9, 0x800, RZ ;  /* 0x0000080009097824 */ /* 0x000fc600078e00ff */
[----:B------:R-:W-:-:S07]  /*a800*/  LOP3.LUT R10, R10, 0xc0, RZ, 0xc0, !PT ;  /* 0x000000c00a0a7812 */ /* 0x000fce00078ec0ff */
.L_x_307:
[----:B------:R-:W-:-:S03]  /*a810*/  UMOV UR4, 0xffffffff ;  /* 0xffffffff00047882 */ /* 0x000fc60000000000 */
[----:B------:R-:W-:Y:S05]  /*a820*/  BRA.DIV UR4, `(.L_x_296) ;  /* 0x0000001204107947 */ /* 0x000fea000b800000 */
[----:B------:R-:W-:-:S13]  /*a830*/  ELECT P6, URZ, PT ;  /* 0x00000000003f782f */ /* 0x000fda00038c0000 */
.L_x_321:
[----:B------:R-:W0:Y:S01]  /*a840*/  LDC R3, c[0x0][0x28c] ;  /* 0x0000a300ff037b82 */ /* 0x000e220000000800 */
[----:B------:R-:W-:Y:S01]  /*a850*/  BSSY B1, `(.L_x_297) ;  /* 0x0000039000017945 */ /* 0x000fe20003800000 */
[----:B0-----:R-:W-:-:S13]  /*a860*/  ISETP.LT.OR P6, PT, R3, 0x1, !P6 ;  /* 0x000000010300780c */ /* 0x001fda00077c1670 */
[----:B------:R-:W-:Y:S05]  /*a870*/  @P6 BRA `(.L_x_298) ;  /* 0x0000000000d86947 */ /* 0x000fea0003800000 */
[----:B------:R-:W-:Y:S02]  /*a880*/  IMAD.SHL.U32 R19, R19, 0x40, RZ ;  /* 0x0000004013137824 */ /* 0x000fe400078e00ff */
[----:B------:R-:W-:Y:S02]  /*a890*/  IMAD R22, R22, 0x100, R10 ;  /* 0x0000010016167824 */ /* 0x000fe400078e020a */
[----:B------:R-:W-:Y:S02]  /*a8a0*/  IMAD.MOV.U32 R15, RZ, RZ, RZ ;  /* 0x000000ffff0f7224 */ /* 0x000fe400078e00ff */
[----:B------:R-:W-:Y:S02]  /*a8b0*/  IMAD.U32 R20, RZ, RZ, UR19 ;  /* 0x00000013ff147e24 */ /* 0x000fe4000f8e00ff */
[----:B------:R-:W-:Y:S02]  /*a8c0*/  IMAD.MOV.U32 R3, RZ, RZ, R0 ;  /* 0x000000ffff037224 */ /* 0x000fe400078e0000 */
[----:B------:R-:W-:-:S07]  /*a8d0*/  IMAD.MOV.U32 R4, RZ, RZ, R7 ;  /* 0x000000ffff047224 */ /* 0x000fce00078e0007 */
.L_x_302:
[----:B------:R-:W0:Y:S01]  /*a8e0*/  S2R R12, SR_CgaCtaId ;  /* 0x00000000000c7919 */ /* 0x000e220000008800 */
[----:B------:R-:W-:Y:S01]  /*a8f0*/  MOV R5, 0x400 ;  /* 0x0000040000057802 */ /* 0x000fe20000000f00 */
[----:B------:R-:W1:Y:S03]  /*a900*/  @!P2 LDC R11, c[0x0][0x500] ;  /* 0x00014000ff0bab82 */ /* 0x000e660000000800 */
[----:B0-----:R-:W-:Y:S02]  /*a910*/  LEA R13, R12, R5, 0x18 ;  /* 0x000000050c0d7211 */ /* 0x001fe400078ec0ff */
[----:B------:R-:W-:-:S03]  /*a920*/  SHF.L.U32 R5, R3, 0x1f, RZ ;  /* 0x0000001f03057819 */ /* 0x000fc600000006ff */
[----:B------:R-:W-:-:S04]  /*a930*/  IMAD R14, R4, 0x8, R13 ;  /* 0x00000008040e7824 */ /* 0x000fc800078e020d */
[----:B------:R-:W0:Y:S02]  /*a940*/  SYNCS.PHASECHK.TRANS64.TRYWAIT P1, [R14+URZ+0x28], R5 ;  /* 0x000028050e0075a7 */ /* 0x000e24000802017f */
[----:B01----:R-:W-:Y:S05]  /*a950*/  @!P1 BRA `(.L_x_299) ;  /* 0x0000000c00e49947 */ /* 0x003fea0003800000 */
.L_x_322:
[----:B0-----:R-:W-:Y:S01]  /*a960*/  PRMT R5, R6, 0x9910, RZ ;  /* 0x0000991006057816 */ /* 0x001fe200000000ff */
[----:B------:R0:W-:Y:S03]  /*a970*/  @!P2 SYNCS.ARRIVE.TRANS64 RZ, [R14+URZ], R11 ;  /* 0x0000000b0effa9a7 */ /* 0x0001e6000800003f */
[----:B------:R-:W-:-:S13]  /*a980*/  ISETP.NE.AND P1, PT, R5, 0x2, PT ;  /* 0x000000020500780c */ /* 0x000fda0003f25270 */
[----:B0-----:R-:W-:Y:S05]  /*a990*/  @P1 BRA `(.L_x_300) ;  /* 0x0000000000041947 */ /* 0x001fea0003800000 */
[----:B------:R-:W-:Y:S01]  /*a9a0*/  BPT.TRAP 0x1 ;  /* 0x000000040000795c */ /* 0x000fe20000300000 */
.L_x_300:
[----:B------:R-:W-:Y:S05]  /*a9b0*/  @P0 BRA `(.L_x_301) ;  /* 0x0000000000040947 */ /* 0x000fea0003800000 */
[----:B------:R-:W-:Y:S01]  /*a9c0*/  BPT.TRAP 0x1 ;  /* 0x000000040000795c */ /* 0x000fe20000300000 */
.L_x_301:
[----:B------:R-:W-:Y:S01]  /*a9d0*/  IMAD.SHL.U32 R12, R4, 0x2000, RZ ;  /* 0x00002000040c7824 */ /* 0x000fe200078e00ff */
[----:B------:R-:W-:Y:S01]  /*a9e0*/  R2UR UR9, R14 ;  /* 0x000000000e0972ca */ /* 0x000fe200000e0000 */
[----:B------:R-:W-:Y:S01]  /*a9f0*/  VIADD R20, R20, 0xffffffff ;  /* 0xffffffff14147836 */ /* 0x000fe20000000000 */
[----:B------:R-:W-:Y:S01]  /*aa00*/  R2UR UR11, R19 ;  /* 0x00000000130b72ca */ /* 0x000fe200000e0000 */
[----:B------:R-:W-:Y:S01]  /*aa10*/  UIADD3 UR4, UP0, UR20, 0xf0, URZ ;  /* 0x000000f014047890 */ /* 0x000fe2000ff1e03f */
[----:B------:R-:W-:Y:S01]  /*aa20*/  LOP3.LUT R5, R12, 0x1800, R9, 0xf8, !PT ;  /* 0x000018000c057812 */ /* 0x000fe200078ef809 */
[----:B------:R-:W-:Y:S01]  /*aa30*/  UIADD3 UR22, UP1, UR20, 0x1f0, URZ ;  /* 0x000001f014167890 */ /* 0x000fe2000ff3e03f */
[----:B------:R-:W-:Y:S01]  /*aa40*/  IADD3 R12, R13, 0x180, R12 ;  /* 0x000001800d0c7810 */ /* 0x000fe20007ffe00c */
[----:B------:R-:W-:Y:S01]  /*aa50*/  UIADD3.X UR5, URZ, UR21, URZ, UP0, !UPT ;  /* 0x000000153f057290 */ /* 0x000fe200087fe43f */
[----:B------:R-:W-:Y:S01]  /*aa60*/  R2UR UR10, R15 ;  /* 0x000000000f0a72ca */ /* 0x000fe200000e0000 */
[----:B------:R-:W-:Y:S01]  /*aa70*/  IMAD R5, R5, 0x4, R13 ;  /* 0x0000000405057824 */ /* 0x000fe200078e020d */
[----:B------:R-:W-:Y:S01]  /*aa80*/  R2UR UR13, R12 ;  /* 0x000000000c0d72ca */ /* 0x000fe200000e0000 */
[----:B------:R-:W-:Y:S01]  /*aa90*/  VIADD R4, R4, 0x1 ;  /* 0x0000000104047836 */ /* 0x000fe20000000000 */
[----:B------:R-:W-:Y:S01]  /*aaa0*/  R2UR UR12, R2 ;  /* 0x00000000020c72ca */ /* 0x000fe200000e0000 */
[----:B------:R-:W-:Y:S01]  /*aab0*/  UIADD3.X UR23, URZ, UR21, URZ, UP1, !UPT ;  /* 0x000000153f177290 */ /* 0x000fe20008ffe43f */
[----:B------:R-:W-:Y:S01]  /*aac0*/  R2UR UR8, R5 ;  /* 0x00000000050872ca */ /* 0x000fe200000e0000 */
[----:B------:R-:W-:Y:S01]  /*aad0*/  UMOV UR6, 0x0 ;  /* 0x0000000000067882 */ /* 0x000fe20000000000 */
[----:B------:R-:W-:Y:S01]  /*aae0*/  R2UR UR18, R22 ;  /* 0x00000000161272ca */ /* 0x000fe200000e0000 */
[----:B------:R-:W-:Y:S01]  /*aaf0*/  UMOV UR7, 0x10000000 ;  /* 0x1000000000077882 */ /* 0x000fe20000000000 */
[----:B------:R-:W-:Y:S01]  /*ab00*/  ISETP.GT.AND P3, PT, R20, 0x1, PT ;  /* 0x000000011400780c */ /* 0x000fe20003f64270 */
[----:B------:R-:W-:Y:S01]  /*ab10*/  UMOV UR24, 0xf0000 ;  /* 0x000f000000187882 */ /* 0x000fe20000000000 */
[----:B------:R-:W-:Y:S01]  /*ab20*/  ISETP.NE.AND P1, PT, R4, 0x5, PT ;  /* 0x000000050400780c */ /* 0x000fe20003f25270 */
[----:B------:R-:W-:-:S03]  /*ab30*/  VIADD R15, R15, 0x20 ;  /* 0x000000200f0f7836 */ /* 0x000fc60000000000 */
[----:B------:R-:W-:Y:S02]  /*ab40*/  SEL R12, RZ, 0x1, P1 ;  /* 0x00000001ff0c7807 */ /* 0x000fe40000800000 */
[----:B------:R-:W-:Y:S01]  /*ab50*/  SEL R4, R4, RZ, P1 ;  /* 0x000000ff04047207 */ /* 0x000fe20000800000 */
[----:B------:R-:W-:Y:S01]  /*ab60*/  UIADD3 UR14, UR8, 0xa180, URZ ;  /* 0x0000a180080e7890 */ /* 0x000fe2000fffe03f */
[----:B------:R-:W-:Y:S02]  /*ab70*/  LOP3.LUT R3, R3, R12, RZ, 0x3c, !PT ;  /* 0x0000000c03037212 */ /* 0x000fe400078e3cff */
[----:B------:R-:W-:Y:S02]  /*ab80*/  UMOV UR8, UR13 ;  /* 0x0000000d00087c82 */ /* 0x000fe40008000000 */
[----:B------:R0:W-:Y:S02]  /*ab90*/  UTMALDG.3D [UR8], [UR4], desc[UR6] ;  /* 0x00000608040075b4 */ /* 0x0001e40008011000 */
[----:B0-----:R-:W-:Y:S01]  /*aba0*/  UMOV UR8, UR14 ;  /* 0x0000000e00087c82 */ /* 0x001fe20008000000 */
[----:B------:R-:W-:-:S02]  /*abb0*/  UMOV UR11, UR18 ;  /* 0x00000012000b7c82 */ /* 0x000fc40008000000 */
[----:B------:R0:W-:Y:S02]  /*abc0*/  UTMALDG.3D.MULTICAST [UR8], [UR22], UR24, desc[UR6] ;  /* 0x00000608160073b4 */ /* 0x0001e40008011818 */
[----:B0-----:R-:W-:Y:S05]  /*abd0*/  @P3 BRA `(.L_x_302) ;  /* 0xfffffffc00403947 */ /* 0x001fea000383ffff */
.L_x_298:
[----:B------:R-:W-:Y:S05]  /*abe0*/  BSYNC B1 ;  /* 0x0000000000017941 */ /* 0x000fea0003800000 */
.L_x_297:
[----:B------:R-:W2:Y:S01]  /*abf0*/  LDL.64 R12, [R1] ;  /* 0x00000000010c7983 */ /* 0x000ea20000100a00 */
[----:B------:R-:W-:Y:S01]  /*ac00*/  LOP3.LUT P4, RZ, R8, 0xff, RZ, 0xc0, !PT ;  /* 0x000000ff08ff7812 */ /* 0x000fe2000788c0ff */
[----:B------:R-:W-:Y:S01]  /*ac10*/  VIADD R4, R7, UR40 ;  /* 0x0000002807047c36 */ /* 0x000fe20008000000 */
[----:B------:R-:W-:Y:S01]  /*ac20*/  ULDC.64 UR4, c[0x0][0x650] ;  /* 0x0001940000047ab9 */ /* 0x000fe20000000a00 */
[----:B------:R-:W-:Y:S01]  /*ac30*/  IMAD.U32 R7, RZ, RZ, UR40 ;  /* 0x00000028ff077e24 */ /* 0x000fe2000f8e00ff */
[----:B------:R-:W-:Y:S01]  /*ac40*/  UISETP.GE.U32.AND UP0, UPT, UR40, 0x5, UPT ;  /* 0x000000052800788c */ /* 0x000fe2000bf06070 */
[----:B------:R-:W-:Y:S01]  /*ac50*/  BSSY B1, `(.L_x_303) ;  /* 0x0000070000017945 */ /* 0x000fe20003800000 */
[----:B------:R-:W-:Y:S01]  /*ac60*/  ISETP.GT.U32.AND P1, PT, R4, 0x4, PT ;  /* 0x000000040400780c */ /* 0x000fe20003f24070 */
[----:B------:R-:W-:Y:S01]  /*ac70*/  IMAD.MOV.U32 R19, RZ, RZ, -0x1 ;  /* 0xffffffffff137424 */ /* 0x000fe200078e00ff */
[----:B------:R-:W-:Y:S01]  /*ac80*/  PRMT R8, RZ, 0x7610, R8 ;  /* 0x00007610ff087816 */ /* 0x000fe20000000008 */
[----:B------:R-:W-:Y:S01]  /*ac90*/  IMAD.MOV.U32 R22, RZ, RZ, -0x1 ;  /* 0xffffffffff167424 */ /* 0x000fe200078e00ff */
[----:B------:R-:W-:-:S02]  /*aca0*/  ISETP.LT.U32.AND P1, PT, R7, 0x5, P1 ;  /* 0x000000050700780c */ /* 0x000fc40000f21070 */
[----:B------:R-:W-:Y:S01]  /*acb0*/  PLOP3.LUT P3, PT, PT, PT, UP0, 0x80, 0x0 ;  /* 0x000000000000781c */ /* 0x000fe20003f6f008 */
[----:B------:R-:W0:Y:S01]  /*acc0*/  @P4 S2R R3, SR_CgaCtaId ;  /* 0x0000000000034919 */ /* 0x000e220000008800 */
[----:B------:R-:W-:-:S04]  /*acd0*/  @P4 MOV R2, 0x400 ;  /* 0x0000040000024802 */ /* 0x000fc80000000f00 */
[----:B0-----:R-:W-:Y:S01]  /*ace0*/  @P4 LEA R5, R3, R2, 0x18 ;  /* 0x0000000203054211 */ /* 0x001fe200078ec0ff */
[----:B------:R-:W-:-:S03]  /*acf0*/  IMAD.WIDE.U32 R2, R4, -0x33333333, RZ ;  /* 0xcccccccd04027825 */ /* 0x000fc600078e00ff */
[----:B------:R0:W-:Y:S01]  /*ad00*/  @P4 SYNCS.ARRIVE.TRANS64.A1T0 RZ, [R5+URZ+0x88], RZ ;  /* 0x000088ff05ff49a7 */ /* 0x0001e2000810003f */
[----:B------:R-:W-:Y:S01]  /*ad10*/  IMAD.MOV.U32 R2, RZ, RZ, -0x1 ;  /* 0xffffffffff027424 */ /* 0x000fe200078e00ff */
[----:B0-----:R-:W-:Y:S02]  /*ad20*/  SHF.R.U32.HI R5, RZ, 0x2, R3 ;  /* 0x00000002ff057819 */ /* 0x001fe40000011603 */
[----:B------:R-:W-:-:S03]  /*ad30*/  SEL R3, RZ, 0x1, !P1 ;  /* 0x00000001ff037807 */ /* 0x000fc60004800000 */
[----:B------:R-:W-:Y:S01]  /*ad40*/  IMAD R7, R5, -0x5, R4 ;  /* 0xfffffffb05077824 */ /* 0x000fe200078e0204 */
[----:B------:R-:W-:Y:S02]  /*ad50*/  LOP3.LUT R0, R0, R3, RZ, 0x3c, !PT ;  /* 0x0000000300007212 */ /* 0x000fe400078e3cff */
[----:B------:R-:W-:Y:S02]  /*ad60*/  PRMT R3, RZ, 0x7610, R3 ;  /* 0x00007610ff037816 */ /* 0x000fe40000000003 */
[----:B------:R-:W-:Y:S02]  /*ad70*/  @P3 LOP3.LUT R0, R0, 0x1, R5, 0x78, !PT ;  /* 0x0000000100003812 */ /* 0x000fe400078e7805 */
[----:B--2---:R-:W-:-:S04]  /*ad80*/  IADD3 R18, P4, R18, R12, RZ ;  /* 0x0000000c12127210 */ /* 0x004fc80007f9e0ff */
[----:B------:R-:W-:Y:S01]  /*ad90*/  ISETP.GE.U32.AND P1, PT, R18, UR4, PT ;  /* 0x0000000412007c0c */ /* 0x000fe2000bf26070 */
[----:B------:R-:W-:-:S05]  /*ada0*/  IMAD.X R17, R17, 0x1, R23, P4 ;  /* 0x0000000111117824 */ /* 0x000fca00020e0617 */
[----:B------:R-:W-:-:S13]  /*adb0*/  ISETP.GE.U32.AND.EX P1, PT, R17, UR5, PT, P1 ;  /* 0x0000000511007c0c */ /* 0x000fda000bf26110 */
[----:B------:R-:W-:Y:S05]  /*adc0*/  @P1 BRA `(.L_x_304) ;  /* 0x0000000400601947 */ /* 0x000fea0003800000 */
[----:B------:R-:W0:Y:S01]  /*add0*/  S2R R12, SR_CTAID.X ;  /* 0x00000000000c7919 */ /* 0x000e220000002500 */
[----:B------:R-:W-:Y:S01]  /*ade0*/  ULDC.64 UR4, c[0x0][0x628] ;  /* 0x00018a0000047ab9 */ /* 0x000fe20000000a00 */
[----:B------:R-:W-:Y:S01]  /*adf0*/  ULDC UR7, c[0x0][0x630] ;  /* 0x00018c0000077ab9 */ /* 0x000fe20000000800 */
[----:B------:R-:W-:Y:S01]  /*ae00*/  ISETP.NE.U32.AND P1, PT, RZ, UR4, PT ;  /* 0x00000004ff007c0c */ /* 0x000fe2000bf25070 */
[----:B------:R-:W1:Y:S01]  /*ae10*/  S2R R13, SR_CTAID.Y ;  /* 0x00000000000d7919 */ /* 0x000e620000002600 */
[----:B------:R-:W-:Y:S01]  /*ae20*/  ULDC UR8, c[0x0][0x150] ;  /* 0x0000540000087ab9 */ /* 0x000fe20000000800 */
[----:B------:R-:W-:Y:S01]  /*ae30*/  IMAD.MOV.U32 R2, RZ, RZ, R18 ;  /* 0x000000ffff027224 */ /* 0x000fe200078e0012 */
[----:B------:R-:W-:Y:S01]  /*ae40*/  ISETP.NE.AND.EX P1, PT, RZ, UR5, PT, P1 ;  /* 0x00000005ff007c0c */ /* 0x000fe2000bf25310 */
[----:B------:R-:W-:Y:S01]  /*ae50*/  IMAD.MOV.U32 R3, RZ, RZ, R17 ;  /* 0x000000ffff037224 */ /* 0x000fe200078e0011 */
[----:B0-----:R-:W-:-:S11]  /*ae60*/  I2FP.F32.U32 R14, R12 ;  /* 0x0000000c000e7245 */ /* 0x001fd60000201000 */
[----:B------:R-:W-:Y:S05]  /*ae70*/  @!P1 BRA `(.L_x_305) ;  /* 0x0000000000289947 */ /* 0x000fea0003800000 */
[----:B------:R-:W-:Y:S02]  /*ae80*/  ULDC UR6, c[0x0][0x634] ;  /* 0x00018d0000067ab9 */ /* 0x000fe40000000800 */
[----:B------:R-:W-:-:S05]  /*ae90*/  IADD3 R3, P1, R18, UR6, RZ ;  /* 0x0000000612037c10 */ /* 0x000fca000ff3e0ff */
[----:B------:R-:W-:-:S04]  /*aea0*/  IMAD.X R11, RZ, RZ, R17, P1 ;  /* 0x000000ffff0b7224 */ /* 0x000fc800008e0611 */
[----:B------:R-:W-:-:S04]  /*aeb0*/  IMAD.WIDE.U32 R4, R11, UR4, RZ ;  /* 0x000000040b047c25 */ /* 0x000fc8000f8e00ff */
[----:B------:R-:W-:-:S04]  /*aec0*/  IMAD.WIDE.U32 R4, P1, R3, UR5, R4 ;  /* 0x0000000503047c25 */ /* 0x000fc8000f820004 */
[----:B------:R-:W-:-:S04]  /*aed0*/  IMAD.WIDE.U32 R2, R3, UR4, RZ ;  /* 0x0000000403027c25 */ /* 0x000fc8000f8e00ff */
[----:B------:R-:W-:Y:S01]  /*aee0*/  IMAD.MOV.U32 R2, RZ, RZ, R5 ;  /* 0x000000ffff027224 */ /* 0x000fe200078e0005 */
[----:B------:R-:W-:Y:S01]  /*aef0*/  IADD3 RZ, P3, R3, R4, RZ ;  /* 0x0000000403ff7210 */ /* 0x000fe20007f7e0ff */
[----:B------:R-:W-:-:S04]  /*af00*/  IMAD.X R3, RZ, RZ, RZ, P1 ;  /* 0x000000ffff037224 */ /* 0x000fc800008e06ff */
[----:B------:R-:W-:-:S08]  /*af10*/  IMAD.WIDE.U32.X R2, R11, UR5, R2, P3 ;  /* 0x000000050b027c25 */ /* 0x000fd000098e0402 */
.L_x_305:
[----:B------:R-:W0:Y:S01]  /*af20*/  LDC R21, c[0x0][0x65c] ;  /* 0x00019700ff157b82 */ /* 0x000e220000000800 */
[--C-:B------:R-:W-:Y:S01]  /*af30*/  SHF.R.U64 R11, R2, UR7, R3.reuse ;  /* 0x00000007020b7c19 */ /* 0x100fe20008001203 */
[----:B------:R-:W-:Y:S01]  /*af40*/  FMUL R14, R14, UR8 ;  /* 0x000000080e0e7c20 */ /* 0x000fe20008400000 */
[----:B------:R-:W-:Y:S01]  /*af50*/  SHF.R.U32.HI R2, RZ, UR7, R3 ;  /* 0x00000007ff027c19 */ /* 0x000fe20008011603 */
[----:B------:R-:W-:Y:S01]  /*af60*/  ULDC UR6, c[0x0][0x154] ;  /* 0x0000550000067ab9 */ /* 0x000fe20000000800 */
[----:B------:R-:W-:Y:S01]  /*af70*/  IADD3 R15, P1, RZ, -R11, RZ ;  /* 0x8000000bff0f7210 */ /* 0x000fe20007f3e0ff */
[----:B------:R-:W-:Y:S01]  /*af80*/  ULDC.64 UR4, c[0x0][0x620] ;  /* 0x0001880000047ab9 */ /* 0x000fe20000000a00 */
[----:B-1----:R-:W-:Y:S01]  /*af90*/  I2FP.F32.U32 R3, R13 ;  /* 0x0000000d00037245 */ /* 0x002fe20000201000 */
[----:B------:R-:W1:Y:S01]  /*afa0*/  LDC R19, c[0x0][0x144] ;  /* 0x00005100ff137b82 */ /* 0x000e620000000800 */
[----:B------:R-:W2:Y:S01]  /*afb0*/  F2I.U32.TRUNC.NTZ R14, R14 ;  /* 0x0000000e000e7305 */ /* 0x000ea2000020f000 */
[----:B------:R-:W-:-:S02]  /*afc0*/  IMAD.X R2, RZ, RZ, ~R2, P1 ;  /* 0x000000ffff027224 */ /* 0x000fc400008e0e02 */
[----:B------:R-:W-:Y:S01]  /*afd0*/  FMUL R4, R3, UR6 ;  /* 0x0000000603047c20 */ /* 0x000fe20008400000 */
[----:B------:R-:W-:Y:S01]  /*afe0*/  IMAD.MOV.U32 R3, RZ, RZ, R17 ;  /* 0x000000ffff037224 */ /* 0x000fe200078e0011 */
[----:B------:R-:W-:Y:S01]  /*aff0*/  ULDC.64 UR6, c[0x0][0x640] ;  /* 0x0001900000067ab9 */ /* 0x000fe20000000a00 */
[----:B------:R-:W-:Y:S01]  /*b000*/  IMAD R2, R2, UR4, RZ ;  /* 0x0000000402027c24 */ /* 0x000fe2000f8e02ff */
[----:B------:R-:W3:Y:S01]  /*b010*/  LDC R20, c[0x0][0x148] ;  /* 0x00005200ff147b82 */ /* 0x000ee20000000800 */
[----:B------:R-:W-:Y:S01]  /*b020*/  ISETP.NE.U32.AND P1, PT, RZ, UR6, PT ;  /* 0x00000006ff007c0c */ /* 0x000fe2000bf25070 */
[----:B------:R-:W4:Y:S01]  /*b030*/  F2I.U32.TRUNC.NTZ R4, R4 ;  /* 0x0000000400047305 */ /* 0x000f22000020f000 */
[----:B------:R-:W-:Y:S02]  /*b040*/  IMAD R5, R15, UR5, R2 ;  /* 0x000000050f057c24 */ /* 0x000fe4000f8e0202 */
[----:B------:R-:W-:Y:S01]  /*b050*/  IMAD.MOV.U32 R2, RZ, RZ, R18 ;  /* 0x000000ffff027224 */ /* 0x000fe200078e0012 */
[----:B------:R-:W-:-:S02]  /*b060*/  ISETP.NE.AND.EX P1, PT, RZ, UR7, PT, P1 ;  /* 0x00000007ff007c0c */ /* 0x000fc4000bf25310 */
[----:B0-----:R-:W-:Y:S01]  /*b070*/  ISETP.NE.AND P4, PT, R21, 0x1, PT ;  /* 0x000000011500780c */ /* 0x001fe20003f85270 */
[----:B------:R-:W-:Y:S01]  /*b080*/  IMAD.WIDE.U32 R2, R15, UR4, R2 ;  /* 0x000000040f027c25 */ /* 0x000fe2000f8e0002 */
[----:B------:R-:W-:-:S03]  /*b090*/  ULDC UR4, c[0x0][0x618] ;  /* 0x0001860000047ab9 */ /* 0x000fc60000000800 */
[----:B--2---:R-:W-:Y:S02]  /*b0a0*/  IMAD.MOV R14, RZ, RZ, -R14 ;  /* 0x000000ffff0e7224 */ /* 0x004fe400078e0a0e */
[----:B------:R-:W-:Y:S02]  /*b0b0*/  IMAD.IADD R3, R3, 0x1, R5 ;  /* 0x0000000103037824 */ /* 0x000fe400078e0205 */
[----:B-1----:R-:W-:-:S03]  /*b0c0*/  IMAD R12, R19, R14, R12 ;  /* 0x0000000e130c7224 */ /* 0x002fc600078e020c */
[--C-:B------:R-:W-:Y:S01]  /*b0d0*/  SHF.R.U64 R14, R2, UR4, R3.reuse ;  /* 0x00000004020e7c19 */ /* 0x100fe20008001203 */
[----:B----4-:R-:W-:Y:S01]  /*b0e0*/  IMAD.MOV R2, RZ, RZ, -R4 ;  /* 0x000000ffff027224 */ /* 0x010fe200078e0a04 */
[----:B------:R-:W-:Y:S01]  /*b0f0*/  SHF.R.U32.HI R3, RZ, UR4, R3 ;  /* 0x00000004ff037c19 */ /* 0x000fe20008011603 */
[----:B------:R-:W-:Y:S02]  /*b100*/  ULDC UR4, c[0x0][0x608] ;  /* 0x0001820000047ab9 */ /* 0x000fe40000000800 */
[----:B---3--:R-:W-:Y:S01]  /*b110*/  @P4 IMAD R12, R20, R2, R13 ;  /* 0x00000002140c4224 */ /* 0x008fe200078e020d */
[--C-:B------:R-:W-:Y:S02]  /*b120*/  SHF.R.U64 R19, R14, UR4, R3.reuse ;  /* 0x000000040e137c19 */ /* 0x100fe40008001203 */
[----:B------:R-:W-:Y:S01]  /*b130*/  SHF.R.U32.HI R2, RZ, UR4, R3 ;  /* 0x00000004ff027c19 */ /* 0x000fe20008011603 */
[----:B------:R-:W-:-:S03]  /*b140*/  ULDC UR4, c[0x0][0x658] ;  /* 0x0001960000047ab9 */ /* 0x000fc60000000800 */
[--C-:B------:R-:W-:Y:S02]  /*b150*/  SHF.R.U64 R13, R19, UR4, R2.reuse ;  /* 0x00000004130d7c19 */ /* 0x100fe40008001202 */
[----:B------:R-:W-:-:S03]  /*b160*/  SHF.R.U32.HI R2, RZ, UR4, R2 ;  /* 0x00000004ff027c19 */ /* 0x000fc60008011602 */
[----:B------:R-:W-:Y:S02]  /*b170*/  IMAD.MOV.U32 R4, RZ, RZ, R13 ;  /* 0x000000ffff047224 */ /* 0x000fe400078e000d */
[----:B------:R-:W-:Y:S01]  /*b180*/  IMAD.MOV.U32 R3, RZ, RZ, R2 ;  /* 0x000000ffff037224 */ /* 0x000fe200078e0002 */
[----:B------:R-:W-:Y:S06]  /*b190*/  @!P1 BRA `(.L_x_306) ;  /* 0x00000000002c9947 */ /* 0x000fec0003800000 */
        /* <DEDUP_REMOVED lines=9> */
[----:B------:R-:W-:-:S04]  /*b230*/  IMAD.WIDE.U32.X R2, R15, UR7, R2, P3 ;  /* 0x000000070f027c25 */ /* 0x000fc800098e0402 */
[----:B------:R-:W-:-:S07]  /*b240*/  IMAD.MOV.U32 R4, RZ, RZ, R2 ;  /* 0x000000ffff047224 */ /* 0x000fce00078e0002 */
.L_x_306:
[----:B------:R-:W-:Y:S01]  /*b250*/  ULDC UR4, c[0x0][0x648] ;  /* 0x0001920000047ab9 */ /* 0x000fe20000000800 */
[----:B------:R-:W-:Y:S01]  /*b260*/  LOP3.LUT R2, R19, UR16, RZ, 0xc0, !PT ;  /* 0x0000001013027c12 */ /* 0x000fe2000f8ec0ff */
[----:B------:R-:W-:Y:S01]  /*b270*/  ULDC UR5, c[0x0][0x610] ;  /* 0x0001840000057ab9 */ /* 0x000fe20000000800 */
[----:B------:R-:W-:Y:S01]  /*b280*/  SHF.R.U64 R3, R4, UR4, R3 ;  /* 0x0000000404037c19 */ /* 0x000fe20008001203 */
[----:B------:R-:W-:Y:S01]  /*b290*/  ULDC UR4, c[0x0][0x638] ;  /* 0x00018e0000047ab9 */ /* 0x000fe20000000800 */
[----:B------:R-:W-:-:S03]  /*b2a0*/  LOP3.LUT R14, R14, UR15, RZ, 0xc0, !PT ;  /* 0x0000000f0e0e7c12 */ /* 0x000fc6000f8ec0ff */
[----:B------:R-:W-:Y:S02]  /*b2b0*/  IMAD.MOV R4, RZ, RZ, -R3 ;  /* 0x000000ffff047224 */ /* 0x000fe400078e0a03 */
[----:B------:R-:W-:Y:S02]  /*b2c0*/  IMAD R3, R3, UR17, R2 ;  /* 0x0000001103037c24 */ /* 0x000fe4000f8e0202 */
[----:B------:R-:W-:Y:S01]  /*b2d0*/  IMAD R13, R4, UR4, R13 ;  /* 0x00000004040d7c24 */ /* 0x000fe2000f8e020d */
[----:B------:R-:W-:Y:S01]  /*b2e0*/  ULDC UR4, c[0x0][0x600] ;  /* 0x0001800000047ab9 */ /* 0x000fe20000000800 */
[----:B------:R-:W-:Y:S02]  /*b2f0*/  IMAD R12, R3, UR5, R12 ;  /* 0x00000005030c7c24 */ /* 0x000fe4000f8e020c */
[----:B------:R-:W-:Y:S02]  /*b300*/  IMAD R13, R13, UR4, R14 ;  /* 0x000000040d0d7c24 */ /* 0x000fe4000f8e020e */
[----:B------:R-:W-:-:S02]  /*b310*/  IMAD.MOV.U32 R3, RZ, RZ, 0x1 ;  /* 0x00000001ff037424 */ /* 0x000fc400078e00ff */
[----:B------:R-:W-:Y:S01]  /*b320*/  IMAD.MOV.U32 R2, RZ, RZ, R11 ;  /* 0x000000ffff027224 */ /* 0x000fe200078e000b */
[----:B------:R-:W-:Y:S02]  /*b330*/  SEL R22, R13, R12, !P4 ;  /* 0x0000000c0d167207 */ /* 0x000fe40006000000 */
[----:B------:R-:W-:-:S07]  /*b340*/  SEL R19, R12, R13, !P4 ;  /* 0x0000000d0c137207 */ /* 0x000fce0006000000 */
.L_x_304:
[----:B------:R-:W-:Y:S05]  /*b350*/  BSYNC B1 ;  /* 0x0000000000017941 */ /* 0x000fea0003800000 */
.L_x_303:
[----:B------:R-:W-:-:S13]  /*b360*/  LOP3.LUT P1, RZ, R3, 0xff, RZ, 0xc0, !PT ;  /* 0x000000ff03ff7812 */ /* 0x000fda000782c0ff */
[----:B------:R-:W-:Y:S05]  /*b370*/  @P1 BRA `(.L_x_307) ;  /* 0xfffffff400241947 */ /* 0x000fea000383ffff */
[----:B------:R-:W-:Y:S05]  /*b380*/  BSYNC B0 ;  /* 0x0000000000007941 */ /* 0x000fea0003800000 */
.L_x_295:
[----:B------:R-:W-:-:S03]  /*b390*/  UMOV UR4, 0xffffffff ;  /* 0xffffffff00047882 */ /* 0x000fc60000000000 */
[----:B------:R-:W-:Y:S05]  /*b3a0*/  BRA.DIV UR4, `(.L_x_308) ;  /* 0x0000000604647947 */ /* 0x000fea000b800000 */
[----:B------:R-:W-:-:S13]  /*b3b0*/  ELECT P6, URZ, PT ;  /* 0x00000000003f782f */ /* 0x000fda00038c0000 */
.L_x_325:
[----:B------:R-:W-:Y:S04]  /*b3c0*/  BSSY B0, `(.L_x_309) ;  /* 0x0000034000007945 */ /* 0x000fe80003800000 */
[----:B------:R-:W-:Y:S05]  /*b3d0*/  @!P6 BRA `(.L_x_310) ;  /* 0x0000000000c8e947 */ /* 0x000fea0003800000 */
[----:B------:R-:W-:-:S04]  /*b3e0*/  LOP3.LUT R16, R16, 0x2, RZ, 0xfc, !PT ;  /* 0x0000000210107812 */ /* 0x000fc800078efcff */
[----:B------:R-:W-:-:S13]  /*b3f0*/  ISETP.NE.AND P0, PT, R16, 0x3, PT ;  /* 0x000000031000780c */ /* 0x000fda0003f05270 */
[----:B------:R-:W-:Y:S05]  /*b400*/  @!P0 BRA `(.L_x_311) ;  /* 0x0000000000048947 */ /* 0x000fea0003800000 */
[----:B------:R-:W-:Y:S01]  /*b410*/  BPT.TRAP 0x1 ;  /* 0x000000040000795c */ /* 0x000fe20000300000 */
.L_x_311:
[----:B------:R-:W0:Y:S01]  /*b420*/  S2R R3, SR_CgaCtaId ;  /* 0x0000000000037919 */ /* 0x000e220000008800 */
[----:B------:R-:W-:Y:S02]  /*b430*/  MOV R2, 0x400 ;  /* 0x0000040000027802 */ /* 0x000fe40000000f00 */
[----:B------:R-:W-:Y:S02]  /*b440*/  SHF.L.U32 R4, R0, 0x1f, RZ ;  /* 0x0000001f00047819 */ /* 0x000fe400000006ff */
[----:B0-----:R-:W-:-:S05]  /*b450*/  LEA R2, R3, R2, 0x18 ;  /* 0x0000000203027211 */ /* 0x001fca00078ec0ff */
[----:B------:R-:W-:-:S04]  /*b460*/  VIADD R2, R2, 0x28 ;  /* 0x0000002802027836 */ /* 0x000fc80000000000 */
[C---:B------:R-:W-:Y:S02]  /*b470*/  IMAD R9, R7.reuse, 0x8, R2 ;  /* 0x0000000807097824 */ /* 0x040fe400078e0202 */
[----:B------:R-:W-:Y:S02]  /*b480*/  VIADD R7, R7, 0x1 ;  /* 0x0000000107077836 */ /* 0x000fe40000000000 */
[----:B------:R-:W0:Y:S03]  /*b490*/  SYNCS.PHASECHK.TRANS64.TRYWAIT P0, [R9+URZ], R4 ;  /* 0x00000004090075a7 */ /* 0x000e26000800017f */
[----:B------:R-:W-:-:S04]  /*b4a0*/  ISETP.NE.AND P1, PT, R7, 0x5, PT ;  /* 0x000000050700780c */ /* 0x000fc80003f25270 */
[----:B------:R-:W-:Y:S02]  /*b4b0*/  SEL R3, RZ, 0x1, P1 ;  /* 0x00000001ff037807 */ /* 0x000fe40000800000 */
[----:B------:R-:W-:Y:S02]  /*b4c0*/  SEL R7, R7, RZ, P1 ;  /* 0x000000ff07077207 */ /* 0x000fe40000800000 */
[----:B------:R-:W-:-:S03]  /*b4d0*/  LOP3.LUT R6, R0, R3, RZ, 0x3c, !PT ;  /* 0x0000000300067212 */ /* 0x000fc600078e3cff */
[----:B------:R-:W-:Y:S01]  /*b4e0*/  IMAD R8, R7, 0x8, R2 ;  /* 0x0000000807087824 */ /* 0x000fe200078e0202 */
[----:B------:R-:W-:Y:S01]  /*b4f0*/  SHF.L.U32 R5, R6, 0x1f, RZ ;  /* 0x0000001f06057819 */ /* 0x000fe200000006ff */
[----:B0-----:R-:W-:Y:S06]  /*b500*/  @!P0 BRA `(.L_x_312) ;  /* 0x00000004002c8947 */ /* 0x001fec0003800000 */
.L_x_326:
[----:B------:R-:W1:Y:S01]  /*b510*/  SYNCS.PHASECHK.TRANS64.TRYWAIT P0, [R8+URZ], R5 ;  /* 0x00000005080075a7 */ /* 0x000e62000800017f */
[----:B------:R-:W-:-:S05]  /*b520*/  VIADD R0, R7, 0x1 ;  /* 0x0000000107007836 */ /* 0x000fca0000000000 */
[----:B------:R-:W-:-:S04]  /*b530*/  ISETP.NE.AND P1, PT, R0, 0x5, PT ;  /* 0x000000050000780c */ /* 0x000fc80003f25270 */
[----:B------:R-:W-:Y:S02]  /*b540*/  SEL R3, RZ, 0x1, P1 ;  /* 0x00000001ff037807 */ /* 0x000fe40000800000 */
[----:B------:R-:W-:Y:S02]  /*b550*/  SEL R7, R0, RZ, P1 ;  /* 0x000000ff00077207 */ /* 0x000fe40000800000 */
[----:B------:R-:W-:-:S03]  /*b560*/  LOP3.LUT R6, R6, R3, RZ, 0x3c, !PT ;  /* 0x0000000306067212 */ /* 0x000fc600078e3cff */
[----:B0-----:R-:W-:Y:S01]  /*b570*/  IMAD R9, R7, 0x8, R2 ;  /* 0x0000000807097824 */ /* 0x001fe200078e0202 */
[----:B------:R-:W-:Y:S01]  /*b580*/  SHF.L.U32 R4, R6, 0x1f, RZ ;  /* 0x0000001f06047819 */ /* 0x000fe200000006ff */
[----:B-1----:R-:W-:Y:S06]  /*b590*/  @!P0 BRA `(.L_x_313) ;  /* 0x00000004001c8947 */ /* 0x002fec0003800000 */
.L_x_327:
[----:B------:R-:W1:Y:S01]  /*b5a0*/  SYNCS.PHASECHK.TRANS64.TRYWAIT P0, [R9+URZ], R4 ;  /* 0x00000004090075a7 */ /* 0x000e62000800017f */
[----:B------:R-:W-:-:S05]  /*b5b0*/  VIADD R0, R7, 0x1 ;  /* 0x0000000107007836 */ /* 0x000fca0000000000 */
[----:B------:R-:W-:-:S04]  /*b5c0*/  ISETP.NE.AND P1, PT, R0, 0x5, PT ;  /* 0x000000050000780c */ /* 0x000fc80003f25270 */
[----:B------:R-:W-:Y:S02]  /*b5d0*/  SEL R3, RZ, 0x1, P1 ;  /* 0x00000001ff037807 */ /* 0x000fe40000800000 */
[----:B------:R-:W-:Y:S02]  /*b5e0*/  SEL R7, R0, RZ, P1 ;  /* 0x000000ff00077207 */ /* 0x000fe40000800000 */
[----:B------:R-:W-:-:S03]  /*b5f0*/  LOP3.LUT R11, R6, R3, RZ, 0x3c, !PT ;  /* 0x00000003060b7212 */ /* 0x000fc600078e3cff */
[----:B------:R-:W-:Y:S01]  /*b600*/  IMAD R6, R7, 0x8, R2 ;  /* 0x0000000807067824 */ /* 0x000fe200078e0202 */
[----:B0-----:R-:W-:Y:S01]  /*b610*/  SHF.L.U32 R5, R11, 0x1f, RZ ;  /* 0x0000001f0b057819 */ /* 0x001fe200000006ff */
[----:B-1----:R-:W-:Y:S06]  /*b620*/  @!P0 BRA `(.L_x_314) ;  /* 0x00000004000c8947 */ /* 0x002fec0003800000 */
.L_x_328:
[----:B------:R-:W1:Y:S01]  /*b630*/  SYNCS.PHASECHK.TRANS64.TRYWAIT P0, [R6+URZ], R5 ;  /* 0x00000005060075a7 */ /* 0x000e62000800017f */
[----:B------:R-:W-:-:S05]  /*b640*/  VIADD R0, R7, 0x1 ;  /* 0x0000000107007836 */ /* 0x000fca0000000000 */
[----:B------:R-:W-:-:S04]  /*b650*/  ISETP.NE.AND P1, PT, R0, 0x5, PT ;  /* 0x000000050000780c */ /* 0x000fc80003f25270 */
[----:B0-----:R-:W-:Y:S02]  /*b660*/  SEL R4, RZ, 0x1, P1 ;  /* 0x00000001ff047807 */ /* 0x001fe40000800000 */
[----:B------:R-:W-:Y:S02]  /*b670*/  SEL R3, R0, RZ, P1 ;  /* 0x000000ff00037207 */ /* 0x000fe40000800000 */
[----:B------:R-:W-:Y:S01]  /*b680*/  LOP3.LUT R0, R11, R4, RZ, 0x3c, !PT ;  /* 0x000000040b007212 */ /* 0x000fe200078e3cff */
[----:B-1----:R-:W-:Y:S06]  /*b690*/  @!P0 BRA `(.L_x_315) ;  /* 0x0000000400048947 */ /* 0x002fec0003800000 */
.L_x_329:
[----:B------:R-:W-:Y:S01]  /*b6a0*/  IMAD R3, R3, 0x8, R2 ;  /* 0x0000000803037824 */ /* 0x000fe200078e0202 */
[----:B------:R-:W-:-:S07]  /*b6b0*/  SHF.L.U32 R0, R0, 0x1f, RZ ;  /* 0x0000001f00007819 */ /* 0x000fce00000006ff */
.L_x_316:
[----:B-1----:R1:W2:Y:S02]  /*b6c0*/  SYNCS.PHASECHK.TRANS64.TRYWAIT P0, [R3+URZ], R0 ;  /* 0x00000000030075a7 */ /* 0x0022a4000800017f */
[----:B--2---:R-:W-:Y:S05]  /*b6d0*/  @!P0 NANOSLEEP.SYNCS 0x989680 ;  /* 0x009896800000895d */ /* 0x004fea0003900000 */
[----:B------:R-:W2:Y:S02]  /*b6e0*/  @!P0 SYNCS.PHASECHK.TRANS64 P0, [R3+URZ], R0 ;  /* 0x00000000030085a7 */ /* 0x000ea4000800007f */
[----:B--2---:R-:W-:Y:S05]  /*b6f0*/  @!P0 BRA `(.L_x_316) ;  /* 0xfffffffc00f08947 */ /* 0x004fea000383ffff */
.L_x_310:
[----:B------:R-:W-:Y:S05]  /*b700*/  BSYNC B0 ;  /* 0x0000000000007941 */ /* 0x000fea0003800000 */
.L_x_309:
[----:B------:R-:W-:Y:S05]  /*b710*/  EXIT ;  /* 0x000000000000794d */ /* 0x000fea0003800000 */
.L_x_19:
[----:B-1----:R1:W2:Y:S02]  /*b720*/  SYNCS.PHASECHK.TRANS64.TRYWAIT P0, [R161+URZ], R0 ;  /* 0x00000000a10075a7 */ /* 0x0022a4000800017f */
[----:B--2---:R-:W-:Y:S05]  /*b730*/  @!P0 NANOSLEEP.SYNCS 0x989680 ;  /* 0x009896800000895d */ /* 0x004fea0003900000 */
[----:B------:R-:W2:Y:S02]  /*b740*/  @!P0 SYNCS.PHASECHK.TRANS64 P0, [R161+URZ], R0 ;  /* 0x00000000a10085a7 */ /* 0x000ea4000800007f */
[----:B--2---:R-:W-:Y:S05]  /*b750*/  @!P0 BRA `(.L_x_19) ;  /* 0xfffffffc00f08947 */ /* 0x004fea000383ffff */
[----:B------:R-:W-:Y:S05]  /*b760*/  BRA `(.L_x_317) ;  /* 0xffffff5c00ec7947 */ /* 0x000fea000383ffff */
.L_x_24:
[----:B--2---:R2:W3:Y:S02]  /*b770*/  SYNCS.PHASECHK.TRANS64.TRYWAIT P1, [R3+URZ], R0 ;  /* 0x00000000030075a7 */ /* 0x0044e4000802017f */
[----:B---3--:R-:W-:Y:S05]  /*b780*/  @!P1 NANOSLEEP.SYNCS 0x989680 ;  /* 0x009896800000995d */ /* 0x008fea0003900000 */
[----:B------:R-:W3:Y:S02]  /*b790*/  @!P1 SYNCS.PHASECHK.TRANS64 P1, [R3+URZ], R0 ;  /* 0x00000000030095a7 */ /* 0x000ee4000802007f */
[----:B---3--:R-:W-:Y:S05]  /*b7a0*/  @!P1 BRA `(.L_x_24) ;  /* 0xfffffffc00f09947 */ /* 0x008fea000383ffff */
[----:B------:R-:W-:Y:S05]  /*b7b0*/  BRA `(.L_x_23) ;  /* 0xffffff6000587947 */ /* 0x000fea000383ffff */
.L_x_29:
[----:B--2---:R-:W-:-:S04]  /*b7c0*/  IMAD.U32 R5, RZ, RZ, UR4 ;  /* 0x00000004ff057e24 */ /* 0x004fc8000f8e00ff */
[----:B------:R2:W3:Y:S03]  /*b7d0*/  SYNCS.PHASECHK.TRANS64.TRYWAIT P1, [R5+URZ], R4 ;  /* 0x00000004050075a7 */ /* 0x0004e6000802017f */
[----:B---3--:R-:W-:Y:S05]  /*b7e0*/  @!P1 NANOSLEEP.SYNCS 0x989680 ;  /* 0x009896800000995d */ /* 0x008fea0003900000 */
[----:B------:R-:W3:Y:S02]  /*b7f0*/  @!P1 SYNCS.PHASECHK.TRANS64 P1, [R5+URZ], R4 ;  /* 0x00000004050095a7 */ /* 0x000ee4000802007f */
[----:B---3--:R-:W-:Y:S05]  /*b800*/  @!P1 BRA `(.L_x_29) ;  /* 0xfffffffc00ec9947 */ /* 0x008fea000383ffff */
[----:B------:R-:W-:Y:S05]  /*b810*/  BRA `(.L_x_28) ;  /* 0xffffff6400347947 */ /* 0x000fea000383ffff */
.L_x_35:
[----:B-1----:R1:W2:Y:S02]  /*b820*/  SYNCS.PHASECHK.TRANS64.TRYWAIT P0, [R161+URZ+0x10], R0 ;  /* 0x00001000a10075a7 */ /* 0x0022a4000800017f */
[----:B--2---:R-:W-:Y:S05]  /*b830*/  @!P0 NANOSLEEP.SYNCS 0x989680 ;  /* 0x009896800000895d */ /* 0x004fea0003900000 */
[----:B------:R-:W2:Y:S02]  /*b840*/  @!P0 SYNCS.PHASECHK.TRANS64 P0, [R161+URZ+0x10], R0 ;  /* 0x00001000a10085a7 */ /* 0x000ea4000800007f */
[----:B--2---:R-:W-:Y:S05]  /*b850*/  @!P0 BRA `(.L_x_35) ;  /* 0xfffffffc00f08947 */ /* 0x004fea000383ffff */
[----:B------:R-:W-:Y:S05]  /*b860*/  BRA `(.L_x_318) ;  /* 0xffffff68008c7947 */ /* 0x000fea000383ffff */
.L_x_296:
[----:B------:R-:W-:Y:S01]  /*b870*/  BSSY B1, `(.L_x_319) ;  /* 0x0000006000017945 */ /* 0x000fe20003800000 */
[----:B------:R-:W-:-:S07]  /*b880*/  IMAD.MOV.U32 R15, RZ, RZ, -0x1 ;  /* 0xffffffffff0f7424 */ /* 0x000fce00078e00ff */
[----:B-----5:R-:W-:Y:S05]  /*b890*/  WARPSYNC.COLLECTIVE R15, `(.L_x_320) ;  /* 0x000000000f0c7348 */ /* 0x020fea0003c00000 */
[----:B------:R-:W-:Y:S02]  /*b8a0*/  ELECT P6, UR62, PT ;  /* 0x00000000003e782f */ /* 0x000fe400038c0000 */
[----:B------:R-:W-:Y:S01]  /*b8b0*/  MOV R14, UR62 ;  /* 0x0000003e000e7c02 */ /* 0x000fe20008000f00 */
[----:B-----5:R-:W-:Y:S10]  /*b8c0*/  ENDCOLLECTIVE ;  /* 0x000000000000791b */ /* 0x020ff40003800000 */
.L_x_320:
[----:B------:R-:W-:Y:S05]  /*b8d0*/  BSYNC B1 ;  /* 0x0000000000017941 */ /* 0x000fea0003800000 */
.L_x_319:
[----:B------:R-:W-:Y:S05]  /*b8e0*/  BRA `(.L_x_321) ;  /* 0xffffffec00d47947 */ /* 0x000fea000383ffff */
.L_x_299:
[----:B0-----:R0:W1:Y:S02]  /*b8f0*/  SYNCS.PHASECHK.TRANS64.TRYWAIT P1, [R14+URZ+0x28], R5 ;  /* 0x000028050e0075a7 */ /* 0x001064000802017f */
[----:B-1----:R-:W-:Y:S05]  /*b900*/  @!P1 NANOSLEEP.SYNCS 0x989680 ;  /* 0x009896800000995d */ /* 0x002fea0003900000 */
[----:B------:R-:W1:Y:S02]  /*b910*/  @!P1 SYNCS.PHASECHK.TRANS64 P1, [R14+URZ+0x28], R5 ;  /* 0x000028050e0095a7 */ /* 0x000e64000802007f */
[----:B-1----:R-:W-:Y:S05]  /*b920*/  @!P1 BRA `(.L_x_299) ;  /* 0xfffffffc00f09947 */ /* 0x002fea000383ffff */
[----:B------:R-:W-:Y:S05]  /*b930*/  BRA `(.L_x_322) ;  /* 0xfffffff000087947 */ /* 0x000fea000383ffff */
.L_x_308:
[----:B------:R-:W-:Y:S01]  /*b940*/  BSSY B0, `(.L_x_323) ;  /* 0x0000006000007945 */ /* 0x000fe20003800000 */
[----:B------:R-:W-:-:S07]  /*b950*/  IMAD.MOV.U32 R15, RZ, RZ, -0x1 ;  /* 0xffffffffff0f7424 */ /* 0x000fce00078e00ff */
[----:B-----5:R-:W-:Y:S05]  /*b960*/  WARPSYNC.COLLECTIVE R15, `(.L_x_324) ;  /* 0x000000000f0c7348 */ /* 0x020fea0003c00000 */
[----:B------:R-:W-:Y:S02]  /*b970*/  ELECT P6, UR62, PT ;  /* 0x00000000003e782f */ /* 0x000fe400038c0000 */
[----:B------:R-:W-:Y:S01]  /*b980*/  MOV R14, UR62 ;  /* 0x0000003e000e7c02 */ /* 0x000fe20008000f00 */
[----:B-----5:R-:W-:Y:S10]  /*b990*/  ENDCOLLECTIVE ;  /* 0x000000000000791b */ /* 0x020ff40003800000 */
.L_x_324:
[----:B------:R-:W-:Y:S05]  /*b9a0*/  BSYNC B0 ;  /* 0x0000000000007941 */ /* 0x000fea0003800000 */
.L_x_323:
[----:B------:R-:W-:Y:S05]  /*b9b0*/  BRA `(.L_x_325) ;  /* 0xfffffff800807947 */ /* 0x000fea000383ffff */
.L_x_312:
[----:B0-----:R0:W1:Y:S02]  /*b9c0*/  SYNCS.PHASECHK.TRANS64.TRYWAIT P0, [R9+URZ], R4 ;  /* 0x00000004090075a7 */ /* 0x001064000800017f */
[----:B-1----:R-:W-:Y:S05]  /*b9d0*/  @!P0 NANOSLEEP.SYNCS 0x989680 ;  /* 0x009896800000895d */ /* 0x002fea0003900000 */
[----:B------:R-:W1:Y:S02]  /*b9e0*/  @!P0 SYNCS.PHASECHK.TRANS64 P0, [R9+URZ], R4 ;  /* 0x00000004090085a7 */ /* 0x000e64000800007f */
[----:B-1----:R-:W-:Y:S05]  /*b9f0*/  @!P0 BRA `(.L_x_312) ;  /* 0xfffffffc00f08947 */ /* 0x002fea000383ffff */
[----:B------:R-:W-:Y:S05]  /*ba00*/  BRA `(.L_x_326) ;  /* 0xfffffff800c07947 */ /* 0x000fea000383ffff */
.L_x_313:
[----:B0-----:R0:W1:Y:S02]  /*ba10*/  SYNCS.PHASECHK.TRANS64.TRYWAIT P0, [R8+URZ], R5 ;  /* 0x00000005080075a7 */ /* 0x001064000800017f */
[----:B-1----:R-:W-:Y:S05]  /*ba20*/  @!P0 NANOSLEEP.SYNCS 0x989680 ;  /* 0x009896800000895d */ /* 0x002fea0003900000 */
[----:B------:R-:W1:Y:S02]  /*ba30*/  @!P0 SYNCS.PHASECHK.TRANS64 P0, [R8+URZ], R5 ;  /* 0x00000005080085a7 */ /* 0x000e64000800007f */
[----:B-1----:R-:W-:Y:S05]  /*ba40*/  @!P0 BRA `(.L_x_313) ;  /* 0xfffffffc00f08947 */ /* 0x002fea000383ffff */
[----:B------:R-:W-:Y:S05]  /*ba50*/  BRA `(.L_x_327) ;  /* 0xfffffff800d07947 */ /* 0x000fea000383ffff */
.L_x_314:
[----:B0-----:R0:W1:Y:S02]  /*ba60*/  SYNCS.PHASECHK.TRANS64.TRYWAIT P0, [R9+URZ], R4 ;  /* 0x00000004090075a7 */ /* 0x001064000800017f */
[----:B-1----:R-:W-:Y:S05]  /*ba70*/  @!P0 NANOSLEEP.SYNCS 0x989680 ;  /* 0x009896800000895d */ /* 0x002fea0003900000 */
[----:B------:R-:W1:Y:S02]  /*ba80*/  @!P0 SYNCS.PHASECHK.TRANS64 P0, [R9+URZ], R4 ;  /* 0x00000004090085a7 */ /* 0x000e64000800007f */
[----:B-1----:R-:W-:Y:S05]  /*ba90*/  @!P0 BRA `(.L_x_314) ;  /* 0xfffffffc00f08947 */ /* 0x002fea000383ffff */
[----:B------:R-:W-:Y:S05]  /*baa0*/  BRA `(.L_x_328) ;  /* 0xfffffff800e07947 */ /* 0x000fea000383ffff */
.L_x_315:
[----:B0-----:R0:W1:Y:S02]  /*bab0*/  SYNCS.PHASECHK.TRANS64.TRYWAIT P0, [R6+URZ], R5 ;  /* 0x00000005060075a7 */ /* 0x001064000800017f */
[----:B-1----:R-:W-:Y:S05]  /*bac0*/  @!P0 NANOSLEEP.SYNCS 0x989680 ;  /* 0x009896800000895d */ /* 0x002fea0003900000 */
[----:B------:R-:W1:Y:S02]  /*bad0*/  @!P0 SYNCS.PHASECHK.TRANS64 P0, [R6+URZ], R5 ;  /* 0x00000005060085a7 */ /* 0x000e64000800007f */
[----:B-1----:R-:W-:Y:S05]  /*bae0*/  @!P0 BRA `(.L_x_315) ;  /* 0xfffffffc00f08947 */ /* 0x002fea000383ffff */
[----:B------:R-:W-:Y:S05]  /*baf0*/  BRA `(.L_x_329) ;  /* 0xfffffff800e87947 */ /* 0x000fea000383ffff */
.L_x_330:
[----:B------:R-:W-:-:S00]  /*bb00*/  BRA `(.L_x_330) ;  /* 0xfffffffc00fc7947 */ /* 0x000fc0000383ffff */
[----:B------:R-:W-:-:S00]  /*bb10*/  NOP ;  /* 0x0000000000007918 */ /* 0x000fc00000000000 */
        /* <DEDUP_REMOVED lines=14> */
.L_x_331:


//--------------------- .nv.global.init           --------------------------
	.section	.nv.global.init,"aw",@progbits
.nv.global.init:
	.type		$str$22,@object
	.size		$str$22,($str$23 - $str$22)
$str$22:
        /*0000*/ 	.byte	0x6b, 0x5f, 0x74, 0x69, 0x6c, 0x65, 0x5f, 0x63, 0x6f, 0x75, 0x6e, 0x74, 0x20, 0x3e, 0x3d, 0x20
        /*0010*/ 	.byte	0x31, 0x00
	.type		$str$23,@object
	.size		$str$23,(__unnamed_1 - $str$23)
$str$23:
        /*0012*/ 	.byte	0x2f, 0x74, 0x6d, 0x70, 0x2f, 0x63, 0x75, 0x74, 0x6c, 0x61, 0x73, 0x73, 0x5f, 0x73, 0x77, 0x65
        /*0022*/ 	.byte	0x65, 0x70, 0x5f, 0x73, 0x72, 0x63, 0x2f, 0x69, 0x6e, 0x63, 0x6c, 0x75, 0x64, 0x65, 0x2f, 0x63
        /*0032*/ 	.byte	0x75, 0x74, 0x6c, 0x61, 0x73, 0x73, 0x2f, 0x67, 0x65, 0x6d, 0x6d, 0x2f, 0x63, 0x6f, 0x6c, 0x6c
        /*0042*/ 	.byte	0x65, 0x63, 0x74, 0x69, 0x76, 0x65, 0x2f, 0x73, 0x6d, 0x39, 0x30, 0x5f, 0x6d, 0x6d, 0x61, 0x5f
        /*0052*/ 	.byte	0x74, 0x6d, 0x61, 0x5f, 0x67, 0x6d, 0x6d, 0x61, 0x5f, 0x73, 0x73, 0x5f, 0x77, 0x61, 0x72, 0x70
        /*0062*/ 	.byte	0x73, 0x70, 0x65, 0x63, 0x69, 0x61, 0x6c, 0x69, 0x7a, 0x65, 0x64, 0x2e, 0x68, 0x70, 0x70, 0x00
	.type		__unnamed_1,@object
	.size		__unnamed_1,(.L_0 - __unnamed_1)
__unnamed_1:
        /*0072*/ 	.byte	0x76, 0x6f, 0x69, 0x64, 0x20, 0x63, 0x75, 0x74, 0x6c, 0x61, 0x73, 0x73, 0x3a, 0x3a, 0x67, 0x65
        /* <DEDUP_REMOVED lines=177> */
        /*0b92*/ 	.byte	0x74, 0x69, 0x74, 0x79, 0x5d, 0x00
.L_0:


//--------------------- .nv.shared._ZN7cutlass13device_kernelINS_4gemm6kernel13GemmUniversalIN4cute5tupleIJiiiiEEENS1_10collective13CollectiveMmaINS1_34MainloopSm90TmaGmmaWarpSpecializedILi5ENS5_IJNS4_1CILi4EEENSA_ILi1EEESC_EEENS1_32KernelTmaWarpSpecializedPingpongEEENS5_IJNSA_ILi64EEENSA_ILi256EEENSA_ILi32EEEEEENS_10tfloat32_tENS5_IJlSC_lEEESK_SL_NS4_8TiledMMAINS4_8MMA_AtomIJNS4_4SM904GMMA30MMA_64x256x8_F32TF32TF32_SS_TNILNSP_7ScaleInE1ELSR_1EEEEEENS4_6LayoutINS5_IJSC_SC_SC_EEENS5_IJNSA_ILi0EEESW_SW_EEEEENS5_IJNS4_10UnderscoreESZ_SZ_EEEEENS4_13SM90_TMA_LOADENS4_14ComposedLayoutINS4_7SwizzleILi3ELi4ELi3EEENS4_18smem_ptr_flag_bitsILi32EEENSU_INS5_IJNSA_ILi8EEESI_EEENS5_IJSI_SC_EEEEEEEvNS4_8identityENS4_23SM90_TMA_LOAD_MULTICASTES1C_vS1D_EENS_8epilogue10collective6detail29Sm90TmaWarpSpecializedAdapterINS1H_15DefaultEpilogueISK_SL_SL_NS1G_6thread17LinearCombinationISK_Li1EffLNS1L_9ScaleType4KindE0ELNS_15FloatRoundStyleE2ESK_EENS1_15EpilogueDefaultEEEEEvvEEEEvNT_6ParamsE --------------------------
	.section	.nv.shared._ZN7cutlass13device_kernelINS_4gemm6kernel13GemmUniversalIN4cute5tupleIJiiiiEEENS1_10collective13CollectiveMmaINS1_34MainloopSm90TmaGmmaWarpSpecializedILi5ENS5_IJNS4_1CILi4EEENSA_ILi1EEESC_EEENS1_32KernelTmaWarpSpecializedPingpongEEENS5_IJNSA_ILi64EEENSA_ILi256EEENSA_ILi32EEEEEENS_10tfloat32_tENS5_IJlSC_lEEESK_SL_NS4_8TiledMMAINS4_8MMA_AtomIJNS4_4SM904GMMA30MMA_64x256x8_F32TF32TF32_SS_TNILNSP_7ScaleInE1ELSR_1EEEEEENS4_6LayoutINS5_IJSC_SC_SC_EEENS5_IJNSA_ILi0EEESW_SW_EEEEENS5_IJNS4_10UnderscoreESZ_SZ_EEEEENS4_13SM90_TMA_LOADENS4_14ComposedLayoutINS4_7SwizzleILi3ELi4ELi3EEENS4_18smem_ptr_flag_bitsILi32EEENSU_INS5_IJNSA_ILi8EEESI_EEENS5_IJSI_SC_EEEEEEEvNS4_8identityENS4_23SM90_TMA_LOAD_MULTICASTES1C_vS1D_EENS_8epilogue10collective6detail29Sm90TmaWarpSpecializedAdapterINS1H_15DefaultEpilogueISK_SL_SL_NS1G_6thread17LinearCombinationISK_Li1EffLNS1L_9ScaleType4KindE0ELNS_15FloatRoundStyleE2ESK_EENS1_15EpilogueDefaultEEEEEvvEEEEvNT_6ParamsE,"aw",@nobits
	.sectionflags	@""
	.align	16
	.zero		1024


//--------------------- .nv.shared.reserved.0     --------------------------
	.section	.nv.shared.reserved.0,"aw",@nobits
	.weak		__nv_reservedSMEM_offset_0_alias
	.size		__nv_reservedSMEM_offset_0_alias, 0, 0
	.other		__nv_reservedSMEM_offset_0_alias,@"STO_CUDA_RESERVED_SHARED STV_DEFAULT"
__nv_reservedSMEM_offset_0_alias:
	.zero		0


//--------------------- .nv.global                --------------------------
	.section	.nv.global,"aw",@nobits
.nv.global:
	.type		_ZN40_INTERNAL_d0b83f4a_4_k_cu_3b10f9a8_215094cute1_E,@object
	.size		_ZN40_INTERNAL_d0b83f4a_4_k_cu_3b10f9a8_215094cute1_E,(_ZN40_INTERNAL_d0b83f4a_4_k_cu_3b10f9a8_215094cuda3std3__45__cpo6cbeginE - _ZN40_INTERNAL_d0b83f4a_4_k_cu_3b10f9a8_215094cute1_E)
_ZN40_INTERNAL_d0b83f4a_4_k_cu_3b10f9a8_215094cute1_E:
	.zero		1
	.type		_ZN40_INTERNAL_d0b83f4a_4_k_cu_3b10f9a8_215094cuda3std3__45__cpo6cbeginE,@object
	.size		_ZN40_INTERNAL_d0b83f4a_4_k_cu_3b10f9a8_215094cuda3std3__45__cpo6cbeginE,(_ZN40_INTERNAL_d0b83f4a_4_k_cu_3b10f9a8_215094cuda3std3__48in_placeE - _ZN40_INTERNAL_d0b83f4a_4_k_cu_3b10f9a8_215094cuda3std3__45__cpo6cbeginE)
_ZN40_INTERNAL_d0b83f4a_4_k_cu_3b10f9a8_215094cuda3std3__45__cpo6cbeginE:
	.zero		1
	.type		_ZN40_INTERNAL_d0b83f4a_4_k_cu_3b10f9a8_215094cuda3std3__48in_placeE,@object
	.size		_ZN40_INTERNAL_d0b83f4a_4_k_cu_3b10f9a8_215094cuda3std3__48in_placeE,(_ZN40_INTERNAL_d0b83f4a_4_k_cu_3b10f9a8_215094cuda3std6ranges3__45__cpo9iter_moveE - _ZN40_INTERNAL_d0b83f4a_4_k_cu_3b10f9a8_215094cuda3std3__48in_placeE)
_ZN40_INTERNAL_d0b83f4a_4_k_cu_3b10f9a8_215094cuda3std3__48in_placeE:
	.zero		1
	.type		_ZN40_INTERNAL_d0b83f4a_4_k_cu_3b10f9a8_215094cuda3std6ranges3__45__cpo9iter_moveE,@object
	.size		_ZN40_INTERNAL_d0b83f4a_4_k_cu_3b10f9a8_215094cuda3std6ranges3__45__cpo9iter_moveE,(_ZN40_INTERNAL_d0b83f4a_4_k_cu_3b10f9a8_215094cuda3std3__45__cpo5beginE - _ZN40_INTERNAL_d0b83f4a_4_k_cu_3b10f9a8_215094cuda3std6ranges3__45__cpo9iter_moveE)
_ZN40_INTERNAL_d0b83f4a_4_k_cu_3b10f9a8_215094cuda3std6ranges3__45__cpo9iter_moveE:
	.zero		1
	.type		_ZN40_INTERNAL_d0b83f4a_4_k_cu_3b10f9a8_215094cuda3std3__45__cpo5beginE,@object
	.size		_ZN40_INTERNAL_d0b83f4a_4_k_cu_3b10f9a8_215094cuda3std3__45__cpo5beginE,(_ZN40_INTERNAL_d0b83f4a_4_k_cu_3b10f9a8_215094cuda3std3__442_GLOBAL__N__d0b83f4a_4_k_cu_3b10f9a8_215096ignoreE - _ZN40_INTERNAL_d0b83f4a_4_k_cu_3b10f9a8_215094cuda3std3__45__cpo5beginE)
_ZN40_INTERNAL_d0b83f4a_4_k_cu_3b10f9a8_215094cuda3std3__45__cpo5beginE:
	.zero		1
	.type		_ZN40_INTERNAL_d0b83f4a_4_k_cu_3b10f9a8_215094cuda3std3__442_GLOBAL__N__d0b83f4a_4_k_cu_3b10f9a8_215096ignoreE,@object
	.size		_ZN40_INTERNAL_d0b83f4a_4_k_cu_3b10f9a8_215094cuda3std3__442_GLOBAL__N__d0b83f4a_4_k_cu_3b10f9a8_215096ignoreE,(_ZN40_INTERNAL_d0b83f4a_4_k_cu_3b10f9a8_215094cute7productE - _ZN40_INTERNAL_d0b83f4a_4_k_cu_3b10f9a8_215094cuda3std3__442_GLOBAL__N__d0b83f4a_4_k_cu_3b10f9a8_215096ignoreE)
_ZN40_INTERNAL_d0b83f4a_4_k_cu_3b10f9a8_215094cuda3std3__442_GLOBAL__N__d0b83f4a_4_k_cu_3b10f9a8_215096ignoreE:
	.zero		1
	.type		_ZN40_INTERNAL_d0b83f4a_4_k_cu_3b10f9a8_215094cute7productE,@object
	.size		_ZN40_INTERNAL_d0b83f4a_4_k_cu_3b10f9a8_215094cute7productE,(_ZN40_INTERNAL_d0b83f4a_4_k_cu_3b10f9a8_215094cuda3std3__45__cpo3endE - _ZN40_INTERNAL_d0b83f4a_4_k_cu_3b10f9a8_215094cute7productE)
_ZN40_INTERNAL_d0b83f4a_4_k_cu_3b10f9a8_215094cute7productE:
	.zero		1
	.type		_ZN40_INTERNAL_d0b83f4a_4_k_cu_3b10f9a8_215094cuda3std3__45__cpo3endE,@object
	.size		_ZN40_INTERNAL_d0b83f4a_4_k_cu_3b10f9a8_215094cuda3std3__45__cpo3endE,(_ZN40_INTERNAL_d0b83f4a_4_k_cu_3b10f9a8_215094cuda3std3__419piecewise_constructE - _ZN40_INTERNAL_d0b83f4a_4_k_cu_3b10f9a8_215094cuda3std3__45__cpo3endE)
_ZN40_INTERNAL_d0b83f4a_4_k_cu_3b10f9a8_215094cuda3std3__45__cpo3endE:
	.zero		1
	.type		_ZN40_INTERNAL_d0b83f4a_4_k_cu_3b10f9a8_215094cuda3std3__419piecewise_constructE,@object
	.size		_ZN40_INTERNAL_d0b83f4a_4_k_cu_3b10f9a8_215094cuda3std3__419piecewise_constructE,(_ZN40_INTERNAL_d0b83f4a_4_k_cu_3b10f9a8_215094cuda3std3__45__cpo4cendE - _ZN40_INTERNAL_d0b83f4a_4_k_cu_3b10f9a8_215094cuda3std3__419piecewise_constructE)
_ZN40_INTERNAL_d0b83f4a_4_k_cu_3b10f9a8_215094cuda3std3__419piecewise_constructE:
	.zero		1
	.type		_ZN40_INTERNAL_d0b83f4a_4_k_cu_3b10f9a8_215094cuda3std3__45__cpo4cendE,@object
	.size		_ZN40_INTERNAL_d0b83f4a_4_k_cu_3b10f9a8_215094cuda3std3__45__cpo4cendE,(_ZN40_INTERNAL_d0b83f4a_4_k_cu_3b10f9a8_215094cuda3std6ranges3__45__cpo4swapE - _ZN40_INTERNAL_d0b83f4a_4_k_cu_3b10f9a8_215094cuda3std3__45__cpo4cendE)
_ZN40_INTERNAL_d0b83f4a_4_k_cu_3b10f9a8_215094cuda3std3__45__cpo4cendE:
	.zero		1
	.type		_ZN40_INTERNAL_d0b83f4a_4_k_cu_3b10f9a8_215094cuda3std6ranges3__45__cpo4swapE,@object
	.size		_ZN40_INTERNAL_d0b83f4a_4_k_cu_3b10f9a8_215094cuda3std6ranges3__45__cpo4swapE,(.L_8 - _ZN40_INTERNAL_d0b83f4a_4_k_cu_3b10f9a8_215094cuda3std6ranges3__45__cpo4swapE)
_ZN40_INTERNAL_d0b83f4a_4_k_cu_3b10f9a8_215094cuda3std6ranges3__45__cpo4swapE:
	.zero		1
.L_8:


//--------------------- .nv.constant0._ZN7cutlass13device_kernelINS_4gemm6kernel13GemmUniversalIN4cute5tupleIJiiiiEEENS1_10collective13CollectiveMmaINS1_34MainloopSm90TmaGmmaWarpSpecializedILi5ENS5_IJNS4_1CILi4EEENSA_ILi1EEESC_EEENS1_32KernelTmaWarpSpecializedPingpongEEENS5_IJNSA_ILi64EEENSA_ILi256EEENSA_ILi32EEEEEENS_10tfloat32_tENS5_IJlSC_lEEESK_SL_NS4_8TiledMMAINS4_8MMA_AtomIJNS4_4SM904GMMA30MMA_64x256x8_F32TF32TF32_SS_TNILNSP_7ScaleInE1ELSR_1EEEEEENS4_6LayoutINS5_IJSC_SC_SC_EEENS5_IJNSA_ILi0EEESW_SW_EEEEENS5_IJNS4_10UnderscoreESZ_SZ_EEEEENS4_13SM90_TMA_LOADENS4_14ComposedLayoutINS4_7SwizzleILi3ELi4ELi3EEENS4_18smem_ptr_flag_bitsILi32EEENSU_INS5_IJNSA_ILi8EEESI_EEENS5_IJSI_SC_EEEEEEEvNS4_8identityENS4_23SM90_TMA_LOAD_MULTICASTES1C_vS1D_EENS_8epilogue10collective6detail29Sm90TmaWarpSpecializedAdapterINS1H_15DefaultEpilogueISK_SL_SL_NS1G_6thread17LinearCombinationISK_Li1EffLNS1L_9ScaleType4KindE0ELNS_15FloatRoundStyleE2ESK_EENS1_15EpilogueDefaultEEEEEvvEEEEvNT_6ParamsE --------------------------
	.section	.nv.constant0._ZN7cutlass13device_kernelINS_4gemm6kernel13GemmUniversalIN4cute5tupleIJiiiiEEENS1_10collective13CollectiveMmaINS1_34MainloopSm90TmaGmmaWarpSpecializedILi5ENS5_IJNS4_1CILi4EEENSA_ILi1EEESC_EEENS1_32KernelTmaWarpSpecializedPingpongEEENS5_IJNSA_ILi64EEENSA_ILi256EEENSA_ILi32EEEEEENS_10tfloat32_tENS5_IJlSC_lEEESK_SL_NS4_8TiledMMAINS4_8MMA_AtomIJNS4_4SM904GMMA30MMA_64x256x8_F32TF32TF32_SS_TNILNSP_7ScaleInE1ELSR_1EEEEEENS4_6LayoutINS5_IJSC_SC_SC_EEENS5_IJNSA_ILi0EEESW_SW_EEEEENS5_IJNS4_10UnderscoreESZ_SZ_EEEEENS4_13SM90_TMA_LOADENS4_14ComposedLayoutINS4_7SwizzleILi3ELi4ELi3EEENS4_18smem_ptr_flag_bitsILi32EEENSU_INS5_IJNSA_ILi8EEESI_EEENS5_IJSI_SC_EEEEEEEvNS4_8identityENS4_23SM90_TMA_LOAD_MULTICASTES1C_vS1D_EENS_8epilogue10collective6detail29Sm90TmaWarpSpecializedAdapterINS1H_15DefaultEpilogueISK_SL_SL_NS1G_6thread17LinearCombinationISK_Li1EffLNS1L_9ScaleType4KindE0ELNS_15FloatRoundStyleE2ESK_EENS1_15EpilogueDefaultEEEEEvvEEEEvNT_6ParamsE,"a",@progbits
	.sectionflags	@""
	.align	4
.nv.constant0._ZN7cutlass13device_kernelINS_4gemm6kernel13GemmUniversalIN4cute5tupleIJiiiiEEENS1_10collective13CollectiveMmaINS1_34MainloopSm90TmaGmmaWarpSpecializedILi5ENS5_IJNS4_1CILi4EEENSA_ILi1EEESC_EEENS1_32KernelTmaWarpSpecializedPingpongEEENS5_IJNSA_ILi64EEENSA_ILi256EEENSA_ILi32EEEEEENS_10tfloat32_tENS5_IJlSC_lEEESK_SL_NS4_8TiledMMAINS4_8MMA_AtomIJNS4_4SM904GMMA30MMA_64x256x8_F32TF32TF32_SS_TNILNSP_7ScaleInE1ELSR_1EEEEEENS4_6LayoutINS5_IJSC_SC_SC_EEENS5_IJNSA_ILi0EEESW_SW_EEEEENS5_IJNS4_10UnderscoreESZ_SZ_EEEEENS4_13SM90_TMA_LOADENS4_14ComposedLayoutINS4_7SwizzleILi3ELi4ELi3EEENS4_18smem_ptr_flag_bitsILi32EEENSU_INS5_IJNSA_ILi8EEESI_EEENS5_IJSI_SC_EEEEEEEvNS4_8identityENS4_23SM90_TMA_LOAD_MULTICASTES1C_vS1D_EENS_8epilogue10collective6detail29Sm90TmaWarpSpecializedAdapterINS1H_15DefaultEpilogueISK_SL_SL_NS1G_6thread17LinearCombinationISK_Li1EffLNS1L_9ScaleType4KindE0ELNS_15FloatRoundStyleE2ESK_EENS1_15EpilogueDefaultEEEEEvvEEEEvNT_6ParamsE:
	.zero		1664


//--------------------- SYMBOLS --------------------------

	.type		.nv.reservedSmem.offset0,@object
	.size		.nv.reservedSmem.offset0,0x4
	.type		__assertfail,@function
